//
// Generated by NVIDIA NVVM Compiler
//
// Compiler Build ID: CL-36424714
// Cuda compilation tools, release 13.0, V13.0.88
// Based on NVVM 20.0.0
//

.version 9.0
.target sm_100
.address_size 64

	// .globl	_Z16quickhull_kernelP5PointiS0_Pi

.visible .entry _Z16quickhull_kernelP5PointiS0_Pi(
	.param .u64 .ptr .align 1 _Z16quickhull_kernelP5PointiS0_Pi_param_0,
	.param .u32 _Z16quickhull_kernelP5PointiS0_Pi_param_1,
	.param .u64 .ptr .align 1 _Z16quickhull_kernelP5PointiS0_Pi_param_2,
	.param .u64 .ptr .align 1 _Z16quickhull_kernelP5PointiS0_Pi_param_3
)
{
	.reg .pred 	%p<10>;
	.reg .b32 	%r<43>;
	.reg .b64 	%rd<21>;
	.reg .b64 	%fd<126>;

	ld.param.u64 	%rd6, [_Z16quickhull_kernelP5PointiS0_Pi_param_0];
	ld.param.u32 	%r17, [_Z16quickhull_kernelP5PointiS0_Pi_param_1];
	ld.param.u64 	%rd8, [_Z16quickhull_kernelP5PointiS0_Pi_param_2];
	ld.param.u64 	%rd7, [_Z16quickhull_kernelP5PointiS0_Pi_param_3];
	cvta.to.global.u64 	%rd1, %rd8;
	cvta.to.global.u64 	%rd2, %rd7;
	mov.u32 	%r18, %ctaid.x;
	mov.u32 	%r19, %ntid.x;
	mov.u32 	%r20, %tid.x;
	mad.lo.s32 	%r1, %r18, %r19, %r20;
	setp.ge.s32 	%p1, %r1, %r17;
	@%p1 bra 	$L__BB0_9;
	cvta.to.global.u64 	%rd9, %rd6;
	mul.wide.s32 	%rd10, %r1, 24;
	add.s64 	%rd11, %rd9, %rd10;
	ld.global.f64 	%fd1, [%rd11];
	ld.global.f64 	%fd2, [%rd11+8];
	ld.global.f64 	%fd3, [%rd11+16];
	ld.global.u32 	%r2, [%rd2];
	setp.lt.s32 	%p2, %r2, 1;
	mov.b32 	%r39, -1;
	@%p2 bra 	$L__BB0_7;
	max.u32 	%r25, %r2, 3;
	add.s32 	%r26, %r25, -1;
	mul.hi.u32 	%r27, %r26, -1431655765;
	shr.u32 	%r3, %r27, 1;
	setp.lt.u32 	%p3, %r2, 4;
	mov.f64 	%fd125, 0d0000000000000000;
	mov.b32 	%r39, -1;
	mov.b32 	%r40, 0;
	@%p3 bra 	$L__BB0_5;
	add.s32 	%r30, %r3, 1;
	and.b32  	%r31, %r30, 2147483646;
	neg.s32 	%r36, %r31;
	add.s64 	%rd20, %rd1, 72;
	mov.f64 	%fd125, 0d0000000000000000;
	mov.b32 	%r39, -1;
	mov.b32 	%r40, 0;
$L__BB0_4:
	ld.global.f64 	%fd9, [%rd20+-48];
	ld.global.f64 	%fd10, [%rd20+-72];
	sub.f64 	%fd11, %fd9, %fd10;
	ld.global.f64 	%fd12, [%rd20+-40];
	ld.global.f64 	%fd13, [%rd20+-64];
	sub.f64 	%fd14, %fd12, %fd13;
	ld.global.f64 	%fd15, [%rd20+-32];
	ld.global.f64 	%fd16, [%rd20+-56];
	sub.f64 	%fd17, %fd15, %fd16;
	ld.global.f64 	%fd18, [%rd20+-24];
	sub.f64 	%fd19, %fd18, %fd10;
	ld.global.f64 	%fd20, [%rd20+-16];
	sub.f64 	%fd21, %fd20, %fd13;
	ld.global.f64 	%fd22, [%rd20+-8];
	sub.f64 	%fd23, %fd22, %fd16;
	sub.f64 	%fd24, %fd1, %fd10;
	sub.f64 	%fd25, %fd2, %fd13;
	sub.f64 	%fd26, %fd3, %fd16;
	mul.f64 	%fd27, %fd14, %fd23;
	mul.f64 	%fd28, %fd17, %fd21;
	sub.f64 	%fd29, %fd27, %fd28;
	mul.f64 	%fd30, %fd17, %fd19;
	mul.f64 	%fd31, %fd11, %fd23;
	sub.f64 	%fd32, %fd30, %fd31;
	mul.f64 	%fd33, %fd11, %fd21;
	mul.f64 	%fd34, %fd14, %fd19;
	sub.f64 	%fd35, %fd33, %fd34;
	mul.f64 	%fd36, %fd32, %fd25;
	fma.rn.f64 	%fd37, %fd24, %fd29, %fd36;
	fma.rn.f64 	%fd38, %fd35, %fd26, %fd37;
	mul.f64 	%fd39, %fd32, %fd32;
	fma.rn.f64 	%fd40, %fd29, %fd29, %fd39;
	fma.rn.f64 	%fd41, %fd35, %fd35, %fd40;
	sqrt.rn.f64 	%fd42, %fd41;
	abs.f64 	%fd43, %fd38;
	div.rn.f64 	%fd44, %fd43, %fd42;
	setp.gt.f64 	%p4, %fd44, %fd125;
	selp.f64 	%fd45, %fd44, %fd125, %p4;
	selp.b32 	%r32, %r40, %r39, %p4;
	ld.global.f64 	%fd46, [%rd20+24];
	ld.global.f64 	%fd47, [%rd20];
	sub.f64 	%fd48, %fd46, %fd47;
	ld.global.f64 	%fd49, [%rd20+32];
	ld.global.f64 	%fd50, [%rd20+8];
	sub.f64 	%fd51, %fd49, %fd50;
	ld.global.f64 	%fd52, [%rd20+40];
	ld.global.f64 	%fd53, [%rd20+16];
	sub.f64 	%fd54, %fd52, %fd53;
	ld.global.f64 	%fd55, [%rd20+48];
	sub.f64 	%fd56, %fd55, %fd47;
	ld.global.f64 	%fd57, [%rd20+56];
	sub.f64 	%fd58, %fd57, %fd50;
	ld.global.f64 	%fd59, [%rd20+64];
	sub.f64 	%fd60, %fd59, %fd53;
	sub.f64 	%fd61, %fd1, %fd47;
	sub.f64 	%fd62, %fd2, %fd50;
	sub.f64 	%fd63, %fd3, %fd53;
	mul.f64 	%fd64, %fd51, %fd60;
	mul.f64 	%fd65, %fd54, %fd58;
	sub.f64 	%fd66, %fd64, %fd65;
	mul.f64 	%fd67, %fd54, %fd56;
	mul.f64 	%fd68, %fd48, %fd60;
	sub.f64 	%fd69, %fd67, %fd68;
	mul.f64 	%fd70, %fd48, %fd58;
	mul.f64 	%fd71, %fd51, %fd56;
	sub.f64 	%fd72, %fd70, %fd71;
	mul.f64 	%fd73, %fd69, %fd62;
	fma.rn.f64 	%fd74, %fd61, %fd66, %fd73;
	fma.rn.f64 	%fd75, %fd72, %fd63, %fd74;
	mul.f64 	%fd76, %fd69, %fd69;
	fma.rn.f64 	%fd77, %fd66, %fd66, %fd76;
	fma.rn.f64 	%fd78, %fd72, %fd72, %fd77;
	sqrt.rn.f64 	%fd79, %fd78;
	abs.f64 	%fd80, %fd75;
	div.rn.f64 	%fd81, %fd80, %fd79;
	setp.gt.f64 	%p5, %fd81, %fd45;
	selp.f64 	%fd125, %fd81, %fd45, %p5;
	add.s32 	%r33, %r40, 3;
	selp.b32 	%r39, %r33, %r32, %p5;
	add.s32 	%r40, %r40, 6;
	add.s32 	%r36, %r36, 2;
	add.s64 	%rd20, %rd20, 144;
	setp.ne.s32 	%p6, %r36, 0;
	@%p6 bra 	$L__BB0_4;
$L__BB0_5:
	and.b32  	%r34, %r3, 1;
	setp.eq.b32 	%p7, %r34, 1;
	@%p7 bra 	$L__BB0_7;
	mul.wide.u32 	%rd12, %r40, 24;
	add.s64 	%rd13, %rd1, %rd12;
	ld.global.f64 	%fd82, [%rd13+24];
	ld.global.f64 	%fd83, [%rd13];
	sub.f64 	%fd84, %fd82, %fd83;
	ld.global.f64 	%fd85, [%rd13+32];
	ld.global.f64 	%fd86, [%rd13+8];
	sub.f64 	%fd87, %fd85, %fd86;
	ld.global.f64 	%fd88, [%rd13+40];
	ld.global.f64 	%fd89, [%rd13+16];
	sub.f64 	%fd90, %fd88, %fd89;
	ld.global.f64 	%fd91, [%rd13+48];
	sub.f64 	%fd92, %fd91, %fd83;
	ld.global.f64 	%fd93, [%rd13+56];
	sub.f64 	%fd94, %fd93, %fd86;
	ld.global.f64 	%fd95, [%rd13+64];
	sub.f64 	%fd96, %fd95, %fd89;
	sub.f64 	%fd97, %fd1, %fd83;
	sub.f64 	%fd98, %fd2, %fd86;
	sub.f64 	%fd99, %fd3, %fd89;
	mul.f64 	%fd100, %fd87, %fd96;
	mul.f64 	%fd101, %fd90, %fd94;
	sub.f64 	%fd102, %fd100, %fd101;
	mul.f64 	%fd103, %fd90, %fd92;
	mul.f64 	%fd104, %fd84, %fd96;
	sub.f64 	%fd105, %fd103, %fd104;
	mul.f64 	%fd106, %fd84, %fd94;
	mul.f64 	%fd107, %fd87, %fd92;
	sub.f64 	%fd108, %fd106, %fd107;
	mul.f64 	%fd109, %fd105, %fd98;
	fma.rn.f64 	%fd110, %fd97, %fd102, %fd109;
	fma.rn.f64 	%fd111, %fd108, %fd99, %fd110;
	mul.f64 	%fd112, %fd105, %fd105;
	fma.rn.f64 	%fd113, %fd102, %fd102, %fd112;
	fma.rn.f64 	%fd114, %fd108, %fd108, %fd113;
	sqrt.rn.f64 	%fd115, %fd114;
	abs.f64 	%fd116, %fd111;
	div.rn.f64 	%fd117, %fd116, %fd115;
	setp.gt.f64 	%p8, %fd117, %fd125;
	selp.b32 	%r39, %r40, %r39, %p8;
$L__BB0_7:
	setp.eq.s32 	%p9, %r39, -1;
	@%p9 bra 	$L__BB0_9;
	ld.param.u64 	%rd19, [_Z16quickhull_kernelP5PointiS0_Pi_param_3];
	cvta.to.global.u64 	%rd14, %rd19;
	atom.global.add.u32 	%r35, [%rd14], 3;
	mul.wide.s32 	%rd15, %r35, 24;
	add.s64 	%rd16, %rd1, %rd15;
	st.global.f64 	[%rd16], %fd1;
	st.global.f64 	[%rd16+8], %fd2;
	st.global.f64 	[%rd16+16], %fd3;
	mul.wide.s32 	%rd17, %r39, 24;
	add.s64 	%rd18, %rd1, %rd17;
	ld.global.f64 	%fd118, [%rd18+24];
	ld.global.f64 	%fd119, [%rd18+32];
	ld.global.f64 	%fd120, [%rd18+40];
	st.global.f64 	[%rd16+24], %fd118;
	st.global.f64 	[%rd16+32], %fd119;
	st.global.f64 	[%rd16+40], %fd120;
	ld.global.f64 	%fd121, [%rd18+48];
	ld.global.f64 	%fd122, [%rd18+56];
	ld.global.f64 	%fd123, [%rd18+64];
	st.global.f64 	[%rd16+48], %fd121;
	st.global.f64 	[%rd16+56], %fd122;
	st.global.f64 	[%rd16+64], %fd123;
	st.global.f64 	[%rd18+24], %fd1;
	st.global.f64 	[%rd18+32], %fd2;
	st.global.f64 	[%rd18+40], %fd3;
$L__BB0_9:
	ret;

}


// ===== COMPILED SASS (sm_100) =====

	.target	sm_100

	.elftype	@"ET_EXEC"


//--------------------- .note.nv.tkinfo           --------------------------
	.section	.note.nv.tkinfo,"",@"SHT_NOTE"
	.sectionflags	@"SHF_NOTE_NV_TKINFO"
	.tkinfo
        /*0018*/ 	.word	0x00000002
        /*0030*/ 	.string	""
        /*0030*/ 	.string	"ptxas"
        /*0030*/ 	.string	"Cuda compilation tools, release 13.0, V13.0.88"
        /*0030*/ 	.string	"Build cuda_13.0.r13.0/compiler.36424714_0"
        /*0030*/ 	.string	"-arch sm_100 -m 64 "



//--------------------- .note.nv.cuinfo           --------------------------
	.section	.note.nv.cuinfo,"",@"SHT_NOTE"
	.sectionflags	@"SHF_NOTE_NV_CUINFO"
        /*0018*/ 	.short	0x0002
        /*001a*/ 	.short	0x0064
        /*001c*/ 	.short	0x0082
	.zero		2


//--------------------- .nv.info                  --------------------------
	.section	.nv.info,"",@"SHT_CUDA_INFO"
	.align	4


	//----- nvinfo : EIATTR_REGCOUNT
	.align		4
        /*0000*/ 	.byte	0x04, 0x2f
        /*0002*/ 	.short	(.L_1 - .L_0)
	.align		4
.L_0:
        /*0004*/ 	.word	index@(_Z16quickhull_kernelP5PointiS0_Pi)
        /*0008*/ 	.word	0x00000028


	//----- nvinfo : EIATTR_FRAME_SIZE
	.align		4
.L_1:
        /*000c*/ 	.byte	0x04, 0x11
        /*000e*/ 	.short	(.L_3 - .L_2)
	.align		4
.L_2:
        /*0010*/ 	.word	index@($__internal_1_$__cuda_sm20_dsqrt_rn_f64_mediumpath_v1)
        /*0014*/ 	.word	0x00000000


	//----- nvinfo : EIATTR_FRAME_SIZE
	.align		4
.L_3:
        /*0018*/ 	.byte	0x04, 0x11
        /*001a*/ 	.short	(.L_5 - .L_4)
	.align		4
.L_4:
        /*001c*/ 	.word	index@($__internal_0_$__cuda_sm20_div_rn_f64_full)
        /*0020*/ 	.word	0x00000000


	//----- nvinfo : EIATTR_FRAME_SIZE
	.align		4
.L_5:
        /*0024*/ 	.byte	0x04, 0x11
        /*0026*/ 	.short	(.L_7 - .L_6)
	.align		4
.L_6:
        /*0028*/ 	.word	index@(_Z16quickhull_kernelP5PointiS0_Pi)
        /*002c*/ 	.word	0x00000000


	//----- nvinfo : EIATTR_MIN_STACK_SIZE
	.align		4
.L_7:
        /*0030*/ 	.byte	0x04, 0x12
        /*0032*/ 	.short	(.L_9 - .L_8)
	.align		4
.L_8:
        /*0034*/ 	.word	index@(_Z16quickhull_kernelP5PointiS0_Pi)
        /*0038*/ 	.word	0x00000000
.L_9:


//--------------------- .nv.compat                --------------------------
	.section	.nv.compat,"",@"SHT_CUDA_COMPAT_INFO"
	.align	4
        /*0000*/ 	.byte	0x02, 0x09, 0x00, 0x00, 0x02, 0x02, 0x01, 0x00, 0x02, 0x05, 0x05, 0x00, 0x03, 0x07, 0x01, 0x01
        /*0010*/ 	.byte	0x02, 0x03, 0x00, 0x00, 0x02, 0x06, 0x01, 0x00, 0x04, 0x0b, 0x08, 0x00, 0x01, 0x00, 0x00, 0x00
        /*0020*/ 	.byte	0x00, 0x00, 0x00, 0x00


//--------------------- .nv.info._Z16quickhull_kernelP5PointiS0_Pi --------------------------
	.section	.nv.info._Z16quickhull_kernelP5PointiS0_Pi,"",@"SHT_CUDA_INFO"
	.sectionflags	@""
	.align	4


	//----- nvinfo : EIATTR_CUDA_API_VERSION
	.align		4
        /*0000*/ 	.byte	0x04, 0x37
        /*0002*/ 	.short	(.L_11 - .L_10)
.L_10:
        /*0004*/ 	.word	0x00000082


	//----- nvinfo : EIATTR_KPARAM_INFO
	.align		4
.L_11:
        /*0008*/ 	.byte	0x04, 0x17
        /*000a*/ 	.short	(.L_13 - .L_12)
.L_12:
        /*000c*/ 	.word	0x00000000
        /*0010*/ 	.short	0x0003
        /*0012*/ 	.short	0x0018
        /*0014*/ 	.byte	0x00, 0xf5, 0x21, 0x00


	//----- nvinfo : EIATTR_KPARAM_INFO
	.align		4
.L_13:
        /*0018*/ 	.byte	0x04, 0x17
        /*001a*/ 	.short	(.L_15 - .L_14)
.L_14:
        /*001c*/ 	.word	0x00000000
        /*0020*/ 	.short	0x0002
        /*0022*/ 	.short	0x0010
        /*0024*/ 	.byte	0x00, 0xf5, 0x21, 0x00


	//----- nvinfo : EIATTR_KPARAM_INFO
	.align		4
.L_15:
        /*0028*/ 	.byte	0x04, 0x17
        /*002a*/ 	.short	(.L_17 - .L_16)
.L_16:
        /*002c*/ 	.word	0x00000000
        /*0030*/ 	.short	0x0001
        /*0032*/ 	.short	0x0008
        /*0034*/ 	.byte	0x00, 0xf0, 0x11, 0x00


	//----- nvinfo : EIATTR_KPARAM_INFO
	.align		4
.L_17:
        /*0038*/ 	.byte	0x04, 0x17
        /*003a*/ 	.short	(.L_19 - .L_18)
.L_18:
        /*003c*/ 	.word	0x00000000
        /*0040*/ 	.short	0x0000
        /*0042*/ 	.short	0x0000
        /*0044*/ 	.byte	0x00, 0xf5, 0x21, 0x00


	//----- nvinfo : EIATTR_SPARSE_MMA_MASK
	.align		4
.L_19:
        /*0048*/ 	.byte	0x03, 0x50
        /*004a*/ 	.short	0x0000


	//----- nvinfo : EIATTR_MAXREG_COUNT
	.align		4
        /*004c*/ 	.byte	0x03, 0x1b
        /*004e*/ 	.short	0x00ff


	//----- nvinfo : EIATTR_MERCURY_ISA_VERSION
	.align		4
        /*0050*/ 	.byte	0x03, 0x5f
        /*0052*/ 	.short	0x0101


	//----- nvinfo : EIATTR_INT_WARP_WIDE_INSTR_OFFSETS
	.align		4
        /*0054*/ 	.byte	0x04, 0x31
        /*0056*/ 	.short	(.L_21 - .L_20)


	//   ....[0]....
.L_20:
        /*0058*/ 	.word	0x00001240


	//   ....[1]....
        /*005c*/ 	.word	0x00001300


	//----- nvinfo : EIATTR_VRC_CTA_INIT_COUNT
	.align		4
.L_21:
        /*0060*/ 	.byte	0x02, 0x4a
	.zero		1
	.zero		1


	//----- nvinfo : EIATTR_EXIT_INSTR_OFFSETS
	.align		4
        /*0064*/ 	.byte	0x04, 0x1c
        /*0066*/ 	.short	(.L_23 - .L_22)


	//   ....[0]....
.L_22:
        /*0068*/ 	.word	0x00000070


	//   ....[1]....
        /*006c*/ 	.word	0x00001220


	//   ....[2]....
        /*0070*/ 	.word	0x00001450


	//----- nvinfo : EIATTR_CRS_STACK_SIZE
	.align		4
.L_23:
        /*0074*/ 	.byte	0x04, 0x1e
        /*0076*/ 	.short	(.L_25 - .L_24)
.L_24:
        /*0078*/ 	.word	0x00000000


	//----- nvinfo : EIATTR_CBANK_PARAM_SIZE
	.align		4
.L_25:
        /*007c*/ 	.byte	0x03, 0x19
        /*007e*/ 	.short	0x0020


	//----- nvinfo : EIATTR_PARAM_CBANK
	.align		4
        /*0080*/ 	.byte	0x04, 0x0a
        /*0082*/ 	.short	(.L_27 - .L_26)
	.align		4
.L_26:
        /*0084*/ 	.word	index@(.nv.constant0._Z16quickhull_kernelP5PointiS0_Pi)
        /*0088*/ 	.short	0x0380
        /*008a*/ 	.short	0x0020


	//----- nvinfo : EIATTR_SW_WAR
	.align		4
.L_27:
        /*008c*/ 	.byte	0x04, 0x36
        /*008e*/ 	.short	(.L_29 - .L_28)
.L_28:
        /*0090*/ 	.word	0x00000008
.L_29:


//--------------------- .nv.callgraph             --------------------------
	.section	.nv.callgraph,"",@"SHT_CUDA_CALLGRAPH"
	.align	4
	.sectionentsize	8
	.align		4
        /*0000*/ 	.word	0x00000000
	.align		4
        /*0004*/ 	.word	0xffffffff
	.align		4
        /*0008*/ 	.word	0x00000000
	.align		4
        /*000c*/ 	.word	0xfffffffe
	.align		4
        /*0010*/ 	.word	0x00000000
	.align		4
        /*0014*/ 	.word	0xfffffffd
	.align		4
        /*0018*/ 	.word	0x00000000
	.align		4
        /*001c*/ 	.word	0xfffffffc


//--------------------- .text._Z16quickhull_kernelP5PointiS0_Pi --------------------------
	.section	.text._Z16quickhull_kernelP5PointiS0_Pi,"ax",@progbits
	.align	128
        .global         _Z16quickhull_kernelP5PointiS0_Pi
        .type           _Z16quickhull_kernelP5PointiS0_Pi,@function
        .size           _Z16quickhull_kernelP5PointiS0_Pi,(.L_x_22 - _Z16quickhull_kernelP5PointiS0_Pi)
        .other          _Z16quickhull_kernelP5PointiS0_Pi,@"STO_CUDA_ENTRY STV_DEFAULT"
_Z16quickhull_kernelP5PointiS0_Pi:
.text._Z16quickhull_kernelP5PointiS0_Pi:
[----:B------:R-:W-:Y:S01]  /*0000*/  LDC R1, c[0x0][0x37c] ;  /* 0x0000df00ff017b82 */ /* 0x000fe20000000800 */
[----:B------:R-:W0:Y:S07]  /*0010*/  S2R R0, SR_TID.X ;  /* 0x0000000000007919 */ /* 0x000e2e0000002100 */
[----:B------:R-:W0:Y:S01]  /*0020*/  S2UR UR4, SR_CTAID.X ;  /* 0x00000000000479c3 */ /* 0x000e220000002500 */
[----:B------:R-:W1:Y:S07]  /*0030*/  LDCU UR5, c[0x0][0x388] ;  /* 0x00007100ff0577ac */ /* 0x000e6e0008000800 */
[----:B------:R-:W0:Y:S02]  /*0040*/  LDC R3, c[0x0][0x360] ;  /* 0x0000d800ff037b82 */ /* 0x000e240000000800 */
[----:B0-----:R-:W-:-:S05]  /*0050*/  IMAD R3, R3, UR4, R0 ;  /* 0x0000000403037c24 */ /* 0x001fca000f8e0200 */
[----:B-1----:R-:W-:-:S13]  /*0060*/  ISETP.GE.AND P0, PT, R3, UR5, PT ;  /* 0x0000000503007c0c */ /* 0x002fda000bf06270 */
[----:B------:R-:W-:Y:S05]  /*0070*/  @P0 EXIT ;  /* 0x000000000000094d */ /* 0x000fea0003800000 */
[----:B------:R-:W0:Y:S01]  /*0080*/  LDC.64 R6, c[0x0][0x398] ;  /* 0x0000e600ff067b82 */ /* 0x000e220000000a00 */
[----:B------:R-:W0:Y:S07]  /*0090*/  LDCU.64 UR6, c[0x0][0x358] ;  /* 0x00006b00ff0677ac */ /* 0x000e2e0008000a00 */
[----:B------:R-:W1:Y:S01]  /*00a0*/  LDC.64 R4, c[0x0][0x380] ;  /* 0x0000e000ff047b82 */ /* 0x000e620000000a00 */
[----:B0-----:R-:W2:Y:S01]  /*00b0*/  LDG.E R6, desc[UR6][R6.64] ;  /* 0x0000000606067981 */ /* 0x001ea2000c1e1900 */
[----:B-1----:R-:W-:-:S05]  /*00c0*/  IMAD.WIDE R4, R3, 0x18, R4 ;  /* 0x0000001803047825 */ /* 0x002fca00078e0204 */
[----:B------:R0:W5:Y:S04]  /*00d0*/  LDG.E.64 R12, desc[UR6][R4.64] ;  /* 0x00000006040c7981 */ /* 0x000168000c1e1b00 */
[----:B------:R0:W5:Y:S04]  /*00e0*/  LDG.E.64 R10, desc[UR6][R4.64+0x8] ;  /* 0x00000806040a7981 */ /* 0x000168000c1e1b00 */
[----:B------:R0:W5:Y:S01]  /*00f0*/  LDG.E.64 R8, desc[UR6][R4.64+0x10] ;  /* 0x0000100604087981 */ /* 0x000162000c1e1b00 */
[----:B------:R-:W-:Y:S01]  /*0100*/  IMAD.MOV.U32 R2, RZ, RZ, -0x1 ;  /* 0xffffffffff027424 */ /* 0x000fe200078e00ff */
[----:B--2---:R-:W-:-:S13]  /*0110*/  ISETP.GE.AND P0, PT, R6, 0x1, PT ;  /* 0x000000010600780c */ /* 0x004fda0003f06270 */
[----:B0-----:R-:W-:Y:S05]  /*0120*/  @!P0 BRA `(.L_x_0) ;  /* 0x0000001000388947 */ /* 0x001fea0003800000 */
[C---:B------:R-:W-:Y:S01]  /*0130*/  ISETP.GE.U32.AND P0, PT, R6.reuse, 0x4, PT ;  /* 0x000000040600780c */ /* 0x040fe20003f06070 */
[----:B------:R-:W-:Y:S01]  /*0140*/  IMAD.MOV.U32 R2, RZ, RZ, -0x1 ;  /* 0xffffffffff027424 */ /* 0x000fe200078e00ff */
[----:B------:R-:W-:Y:S01]  /*0150*/  VIMNMX.U32 R0, PT, PT, R6, 0x3, !PT ;  /* 0x0000000306007848 */ /* 0x000fe20007fe0000 */
[----:B------:R-:W-:Y:S01]  /*0160*/  IMAD.MOV.U32 R3, RZ, RZ, RZ ;  /* 0x000000ffff037224 */ /* 0x000fe200078e00ff */
[----:B------:R-:W-:-:S03]  /*0170*/  CS2R R30, SRZ ;  /* 0x00000000001e7805 */ /* 0x000fc6000001ff00 */
[----:B------:R-:W-:-:S04]  /*0180*/  VIADD R0, R0, 0xffffffff ;  /* 0xffffffff00007836 */ /* 0x000fc80000000000 */
[----:B------:R-:W-:-:S05]  /*0190*/  IMAD.HI.U32 R0, R0, -0x55555555, RZ ;  /* 0xaaaaaaab00007827 */ /* 0x000fca00078e00ff */
[----:B------:R-:W-:Y:S01]  /*01a0*/  SHF.R.U32.HI R4, RZ, 0x1, R0 ;  /* 0x00000001ff047819 */ /* 0x000fe20000011600 */
[----:B------:R-:W-:Y:S06]  /*01b0*/  @!P0 BRA `(.L_x_1) ;  /* 0x0000000800bc8947 */ /* 0x000fec0003800000 */
[----:B------:R-:W0:Y:S01]  /*01c0*/  LDCU.64 UR4, c[0x0][0x390] ;  /* 0x00007200ff0477ac */ /* 0x000e220008000a00 */
[----:B------:R-:W-:Y:S02]  /*01d0*/  VIADD R0, R4, 0x1 ;  /* 0x0000000104007836 */ /* 0x000fe40000000000 */
[----:B------:R-:W-:Y:S02]  /*01e0*/  HFMA2 R3, -RZ, RZ, 0, 0 ;  /* 0x00000000ff037431 */ /* 0x000fe400000001ff */
[----:B------:R-:W-:Y:S01]  /*01f0*/  IMAD.MOV.U32 R2, RZ, RZ, -0x1 ;  /* 0xffffffffff027424 */ /* 0x000fe200078e00ff */
[----:B------:R-:W-:Y:S02]  /*0200*/  CS2R R30, SRZ ;  /* 0x00000000001e7805 */ /* 0x000fe4000001ff00 */
[----:B------:R-:W-:-:S05]  /*0210*/  LOP3.LUT R0, R0, 0x7ffffffe, RZ, 0xc0, !PT ;  /* 0x7ffffffe00007812 */ /* 0x000fca00078ec0ff */
[----:B------:R-:W-:Y:S01]  /*0220*/  IMAD.MOV R5, RZ, RZ, -R0 ;  /* 0x000000ffff057224 */ /* 0x000fe200078e0a00 */
[----:B0-----:R-:W-:-:S04]  /*0230*/  UIADD3 UR4, UP0, UPT, UR4, 0x48, URZ ;  /* 0x0000004804047890 */ /* 0x001fc8000ff1e0ff */
[----:B------:R-:W-:Y:S02]  /*0240*/  UIADD3.X UR5, UPT, UPT, URZ, UR5, URZ, UP0, !UPT ;  /* 0x00000005ff057290 */ /* 0x000fe400087fe4ff */
[----:B------:R-:W-:-:S04]  /*0250*/  IMAD.U32 R14, RZ, RZ, UR4 ;  /* 0x00000004ff0e7e24 */ /* 0x000fc8000f8e00ff */
[----:B------:R-:W-:-:S07]  /*0260*/  IMAD.U32 R15, RZ, RZ, UR5 ;  /* 0x00000005ff0f7e24 */ /* 0x000fce000f8e00ff */
.L_x_8:
[----:B------:R-:W2:Y:S04]  /*0270*/  LDG.E.64 R6, desc[UR6][R14.64+-0x40] ;  /* 0xffffc0060e067981 */ /* 0x000ea8000c1e1b00 */
[----:B------:R-:W2:Y:S04]  /*0280*/  LDG.E.64 R22, desc[UR6][R14.64+-0x10] ;  /* 0xfffff0060e167981 */ /* 0x000ea8000c1e1b00 */
[----:B------:R-:W3:Y:S04]  /*0290*/  LDG.E.64 R34, desc[UR6][R14.64+-0x20] ;  /* 0xffffe0060e227981 */ /* 0x000ee8000c1e1b00 */
[----:B------:R-:W3:Y:S04]  /*02a0*/  LDG.E.64 R26, desc[UR6][R14.64+-0x38] ;  /* 0xffffc8060e1a7981 */ /* 0x000ee8000c1e1b00 */
[----:B------:R-:W4:Y:S04]  /*02b0*/  LDG.E.64 R32, desc[UR6][R14.64+-0x28] ;  /* 0xffffd8060e207981 */ /* 0x000f28000c1e1b00 */
[----:B------:R-:W4:Y:S04]  /*02c0*/  LDG.E.64 R28, desc[UR6][R14.64+-0x8] ;  /* 0xfffff8060e1c7981 */ /* 0x000f28000c1e1b00 */
[----:B------:R-:W4:Y:S04]  /*02d0*/  LDG.E.64 R20, desc[UR6][R14.64+-0x30] ;  /* 0xffffd0060e147981 */ /* 0x000f28000c1e1b00 */
[----:B------:R-:W4:Y:S04]  /*02e0*/  LDG.E.64 R24, desc[UR6][R14.64+-0x48] ;  /* 0xffffb8060e187981 */ /* 0x000f28000c1e1b00 */
[----:B------:R-:W4:Y:S01]  /*02f0*/  LDG.E.64 R16, desc[UR6][R14.64+-0x18] ;  /* 0xffffe8060e107981 */ /* 0x000f22000c1e1b00 */
[----:B--2---:R-:W-:-:S02]  /*0300*/  DADD R22, -R6, R22 ;  /* 0x0000000006167229 */ /* 0x004fc40000000116 */
[----:B---3--:R-:W-:Y:S02]  /*0310*/  DADD R34, R34, -R26 ;  /* 0x0000000022227229 */ /* 0x008fe4000000081a */
[----:B----4-:R-:W-:Y:S02]  /*0320*/  DADD R32, R32, -R6 ;  /* 0x0000000020207229 */ /* 0x010fe40000000806 */
[----:B------:R-:W-:-:S04]  /*0330*/  DADD R28, -R26, R28 ;  /* 0x000000001a1c7229 */ /* 0x000fc8000000011c */
[----:B------:R-:W-:Y:S02]  /*0340*/  DMUL R18, R34, R22 ;  /* 0x0000001622127228 */ /* 0x000fe40000000000 */
[----:B------:R-:W-:-:S06]  /*0350*/  DADD R20, R20, -R24 ;  /* 0x0000000014147229 */ /* 0x000fcc0000000818 */
[-C--:B------:R-:W-:Y:S02]  /*0360*/  DFMA R18, R32, R28.reuse, -R18 ;  /* 0x0000001c2012722b */ /* 0x080fe40000000812 */
[----:B------:R-:W-:Y:S02]  /*0370*/  DADD R16, -R24, R16 ;  /* 0x0000000018107229 */ /* 0x000fe40000000110 */
[----:B------:R-:W-:-:S08]  /*0380*/  DMUL R28, R20, R28 ;  /* 0x0000001c141c7228 */ /* 0x000fd00000000000 */
[-C--:B------:R-:W-:Y:S02]  /*0390*/  DFMA R28, R34, R16.reuse, -R28 ;  /* 0x00000010221c722b */ /* 0x080fe4000000081c */
[----:B------:R-:W-:-:S06]  /*03a0*/  DMUL R32, R32, R16 ;  /* 0x0000001020207228 */ /* 0x000fcc0000000000 */
[----:B------:R-:W-:Y:S02]  /*03b0*/  DMUL R16, R28, R28 ;  /* 0x0000001c1c107228 */ /* 0x000fe40000000000 */
[----:B------:R-:W-:-:S06]  /*03c0*/  DFMA R22, R20, R22, -R32 ;  /* 0x000000161416722b */ /* 0x000fcc0000000820 */
[----:B------:R-:W-:-:S08]  /*03d0*/  DFMA R16, R18, R18, R16 ;  /* 0x000000121210722b */ /* 0x000fd00000000010 */
[----:B------:R-:W-:-:S06]  /*03e0*/  DFMA R20, R22, R22, R16 ;  /* 0x000000161614722b */ /* 0x000fcc0000000010 */
[----:B------:R-:W0:Y:S04]  /*03f0*/  MUFU.RSQ64H R17, R21 ;  /* 0x0000001500117308 */ /* 0x000e280000001c00 */
[----:B------:R-:W-:Y:S01]  /*0400*/  VIADD R16, R21, 0xfcb00000 ;  /* 0xfcb0000015107836 */ /* 0x000fe20000000000 */
[----:B-----5:R-:W-:-:S05]  /*0410*/  DADD R32, R10, -R6 ;  /* 0x000000000a207229 */ /* 0x020fca0000000806 */
[----:B0-----:R-:W-:-:S03]  /*0420*/  DMUL R6, R16, R16 ;  /* 0x0000001010067228 */ /* 0x001fc60000000000 */
[----:B------:R-:W-:-:S05]  /*0430*/  DMUL R28, R32, R28 ;  /* 0x0000001c201c7228 */ /* 0x000fca0000000000 */
[----:B------:R-:W-:Y:S01]  /*0440*/  DFMA R32, R20, -R6, 1 ;  /* 0x3ff000001420742b */ /* 0x000fe20000000806 */
[----:B------:R-:W-:Y:S01]  /*0450*/  IMAD.MOV.U32 R6, RZ, RZ, 0x0 ;  /* 0x00000000ff067424 */ /* 0x000fe200078e00ff */
[----:B------:R-:W-:-:S06]  /*0460*/  MOV R7, 0x3fd80000 ;  /* 0x3fd8000000077802 */ /* 0x000fcc0000000f00 */
[----:B------:R-:W-:Y:S02]  /*0470*/  DFMA R6, R32, R6, 0.5 ;  /* 0x3fe000002006742b */ /* 0x000fe40000000006 */
[----:B------:R-:W-:-:S08]  /*0480*/  DMUL R32, R16, R32 ;  /* 0x0000002010207228 */ /* 0x000fd00000000000 */
[----:B------:R-:W-:Y:S02]  /*0490*/  DFMA R6, R6, R32, R16 ;  /* 0x000000200606722b */ /* 0x000fe40000000010 */
[----:B------:R-:W-:Y:S01]  /*04a0*/  DADD R34, R12, -R24 ;  /* 0x000000000c227229 */ /* 0x000fe20000000818 */
[----:B------:R-:W-:-:S05]  /*04b0*/  ISETP.GE.U32.AND P0, PT, R16, 0x7ca00000, PT ;  /* 0x7ca000001000780c */ /* 0x000fca0003f06070 */
[----:B------:R-:W-:Y:S02]  /*04c0*/  DMUL R24, R20, R6 ;  /* 0x0000000614187228 */ /* 0x000fe40000000000 */
[----:B------:R-:W-:Y:S02]  /*04d0*/  DADD R32, R8, -R26 ;  /* 0x0000000008207229 */ /* 0x000fe4000000081a */
[----:B------:R-:W-:Y:S01]  /*04e0*/  DFMA R28, R34, R18, R28 ;  /* 0x00000012221c722b */ /* 0x000fe2000000001c */
[----:B------:R-:W-:-:S03]  /*04f0*/  VIADD R19, R7, 0xfff00000 ;  /* 0xfff0000007137836 */ /* 0x000fc60000000000 */
[----:B------:R-:W-:Y:S01]  /*0500*/  DFMA R26, R24, -R24, R20 ;  /* 0x80000018181a722b */ /* 0x000fe20000000014 */
[----:B------:R-:W-:-:S03]  /*0510*/  IMAD.MOV.U32 R18, RZ, RZ, R6 ;  /* 0x000000ffff127224 */ /* 0x000fc600078e0006 */
[----:B------:R-:W-:-:S04]  /*0520*/  DFMA R22, R32, R22, R28 ;  /* 0x000000162016722b */ /* 0x000fc8000000001c */
[----:B------:R-:W-:Y:S01]  /*0530*/  DFMA R28, R26, R18, R24 ;  /* 0x000000121a1c722b */ /* 0x000fe20000000018 */
[----:B------:R-:W-:Y:S10]  /*0540*/  @!P0 BRA `(.L_x_2) ;  /* 0x0000000000248947 */ /* 0x000ff40003800000 */
[----:B------:R-:W-:Y:S01]  /*0550*/  MOV R0, R24 ;  /* 0x0000001800007202 */ /* 0x000fe20000000f00 */
[----:B------:R-:W-:Y:S02]  /*0560*/  IMAD.MOV.U32 R18, RZ, RZ, R20 ;  /* 0x000000ffff127224 */ /* 0x000fe400078e0014 */
[----:B------:R-:W-:Y:S02]  /*0570*/  IMAD.MOV.U32 R7, RZ, RZ, R25 ;  /* 0x000000ffff077224 */ /* 0x000fe400078e0019 */
[----:B------:R-:W-:Y:S01]  /*0580*/  IMAD.MOV.U32 R24, RZ, RZ, R16 ;  /* 0x000000ffff187224 */ /* 0x000fe200078e0010 */
[----:B------:R-:W-:Y:S01]  /*0590*/  MOV R16, 0x5e0 ;  /* 0x000005e000107802 */ /* 0x000fe20000000f00 */
[----:B------:R-:W-:Y:S02]  /*05a0*/  IMAD.MOV.U32 R20, RZ, RZ, R26 ;  /* 0x000000ffff147224 */ /* 0x000fe400078e001a */
[----:B------:R-:W-:Y:S02]  /*05b0*/  IMAD.MOV.U32 R17, RZ, RZ, R27 ;  /* 0x000000ffff117224 */ /* 0x000fe400078e001b */
[----:B------:R-:W-:-:S07]  /*05c0*/  IMAD.MOV.U32 R25, RZ, RZ, R19 ;  /* 0x000000ffff197224 */ /* 0x000fce00078e0013 */
[----:B------:R-:W-:Y:S05]  /*05d0*/  CALL.REL.NOINC `($__internal_1_$__cuda_sm20_dsqrt_rn_f64_mediumpath_v1) ;  /* 0x00000014001c7944 */ /* 0x000fea0003c00000 */
.L_x_2:
[----:B------:R-:W0:Y:S01]  /*05e0*/  MUFU.RCP64H R7, R29 ;  /* 0x0000001d00077308 */ /* 0x000e220000001800 */
[----:B------:R-:W-:Y:S01]  /*05f0*/  IMAD.MOV.U32 R6, RZ, RZ, 0x1 ;  /* 0x00000001ff067424 */ /* 0x000fe200078e00ff */
[----:B------:R-:W-:Y:S01]  /*0600*/  DADD R20, -RZ, |R22| ;  /* 0x00000000ff147229 */ /* 0x000fe20000000516 */
[----:B------:R-:W-:Y:S09]  /*0610*/  BSSY.RECONVERGENT B0, `(.L_x_3) ;  /* 0x000000f000007945 */ /* 0x000ff20003800200 */
[----:B------:R-:W-:Y:S01]  /*0620*/  FSETP.GEU.AND P1, PT, |R21|, 6.5827683646048100446e-37, PT ;  /* 0x036000001500780b */ /* 0x000fe20003f2e200 */
[----:B0-----:R-:W-:-:S08]  /*0630*/  DFMA R16, R6, -R28, 1 ;  /* 0x3ff000000610742b */ /* 0x001fd0000000081c */
[----:B------:R-:W-:-:S08]  /*0640*/  DFMA R16, R16, R16, R16 ;  /* 0x000000101010722b */ /* 0x000fd00000000010 */
[----:B------:R-:W-:-:S08]  /*0650*/  DFMA R16, R6, R16, R6 ;  /* 0x000000100610722b */ /* 0x000fd00000000006 */
[----:B------:R-:W-:-:S08]  /*0660*/  DFMA R6, R16, -R28, 1 ;  /* 0x3ff000001006742b */ /* 0x000fd0000000081c */
[----:B------:R-:W-:-:S08]  /*0670*/  DFMA R6, R16, R6, R16 ;  /* 0x000000061006722b */ /* 0x000fd00000000010 */
[----:B------:R-:W-:-:S08]  /*0680*/  DMUL R16, |R22|, R6 ;  /* 0x0000000616107228 */ /* 0x000fd00000000200 */
[----:B------:R-:W-:-:S08]  /*0690*/  DFMA R18, R16, -R28, |R22| ;  /* 0x8000001c1012722b */ /* 0x000fd00000000416 */
[----:B------:R-:W-:-:S10]  /*06a0*/  DFMA R16, R6, R18, R16 ;  /* 0x000000120610722b */ /* 0x000fd40000000010 */
[----:B------:R-:W-:-:S05]  /*06b0*/  FFMA R0, RZ, R29, R17 ;  /* 0x0000001dff007223 */ /* 0x000fca0000000011 */
[----:B------:R-:W-:-:S13]  /*06c0*/  FSETP.GT.AND P0, PT, |R0|, 1.469367938527859385e-39, PT ;  /* 0x001000000000780b */ /* 0x000fda0003f04200 */
[----:B------:R-:W-:Y:S05]  /*06d0*/  @P0 BRA P1, `(.L_x_4) ;  /* 0x0000000000080947 */ /* 0x000fea0000800000 */
[----:B------:R-:W-:-:S07]  /*06e0*/  MOV R0, 0x700 ;  /* 0x0000070000007802 */ /* 0x000fce0000000f00 */
[----:B------:R-:W-:Y:S05]  /*06f0*/  CALL.REL.NOINC `($__internal_0_$__cuda_sm20_div_rn_f64_full) ;  /* 0x0000000c00587944 */ /* 0x000fea0003c00000 */
.L_x_4:
[----:B------:R-:W-:Y:S05]  /*0700*/  BSYNC.RECONVERGENT B0 ;  /* 0x0000000000007941 */ /* 0x000fea0003800200 */
.L_x_3:
[----:B------:R-:W2:Y:S04]  /*0710*/  LDG.E.64 R6, desc[UR6][R14.64+0x8] ;  /* 0x000008060e067981 */ /* 0x000ea8000c1e1b00 */
[----:B------:R-:W2:Y:S04]  /*0720*/  LDG.E.64 R22, desc[UR6][R14.64+0x38] ;  /* 0x000038060e167981 */ /* 0x000ea8000c1e1b00 */
[----:B------:R-:W3:Y:S04]  /*0730*/  LDG.E.64 R34, desc[UR6][R14.64+0x28] ;  /* 0x000028060e227981 */ /* 0x000ee8000c1e1b00 */
[----:B------:R-:W3:Y:S01]  /*0740*/  LDG.E.64 R18, desc[UR6][R14.64+0x10] ;  /* 0x000010060e127981 */ /* 0x000ee2000c1e1b00 */
[----:B------:R-:W-:-:S03]  /*0750*/  DSETP.GT.AND P0, PT, R16, R30, PT ;  /* 0x0000001e1000722a */ /* 0x000fc60003f04000 */
[----:B------:R-:W4:Y:S04]  /*0760*/  LDG.E.64 R32, desc[UR6][R14.64+0x20] ;  /* 0x000020060e207981 */ /* 0x000f28000c1e1b00 */
[----:B------:R-:W5:Y:S04]  /*0770*/  LDG.E.64 R28, desc[UR6][R14.64+0x40] ;  /* 0x000040060e1c7981 */ /* 0x000f68000c1e1b00 */
[----:B------:R-:W5:Y:S04]  /*0780*/  LDG.E.64 R20, desc[UR6][R14.64+0x18] ;  /* 0x000018060e147981 */ /* 0x000f68000c1e1b00 */
[----:B------:R-:W5:Y:S01]  /*0790*/  LDG.E.64 R24, desc[UR6][R14.64] ;  /* 0x000000060e187981 */ /* 0x000f62000c1e1b00 */
[----:B------:R-:W-:-:S02]  /*07a0*/  FSEL R30, R16, R30, P0 ;  /* 0x0000001e101e7208 */ /* 0x000fc40000000000 */
[----:B------:R-:W-:Y:S02]  /*07b0*/  FSEL R31, R17, R31, P0 ;  /* 0x0000001f111f7208 */ /* 0x000fe40000000000 */
[----:B------:R-:W5:Y:S01]  /*07c0*/  LDG.E.64 R16, desc[UR6][R14.64+0x30] ;  /* 0x000030060e107981 */ /* 0x000f62000c1e1b00 */
[----:B------:R-:W-:Y:S01]  /*07d0*/  SEL R2, R3, R2, P0 ;  /* 0x0000000203027207 */ /* 0x000fe20000000000 */
[----:B--2---:R-:W-:Y:S02]  /*07e0*/  DADD R22, -R6, R22 ;  /* 0x0000000006167229 */ /* 0x004fe40000000116 */
[----:B---3--:R-:W-:Y:S02]  /*07f0*/  DADD R34, R34, -R18 ;  /* 0x0000000022227229 */ /* 0x008fe40000000812 */
[----:B----4-:R-:W-:Y:S02]  /*0800*/  DADD R32, R32, -R6 ;  /* 0x0000000020207229 */ /* 0x010fe40000000806 */
[----:B-----5:R-:W-:-:S04]  /*0810*/  DADD R28, -R18, R28 ;  /* 0x00000000121c7229 */ /* 0x020fc8000000011c */
        /* <DEDUP_REMOVED lines=13> */
[----:B------:R-:W-:-:S05]  /*08f0*/  DADD R32, R10, -R6 ;  /* 0x000000000a207229 */ /* 0x000fca0000000806 */
[----:B0-----:R-:W-:-:S03]  /*0900*/  DMUL R6, R16, R16 ;  /* 0x0000001010067228 */ /* 0x001fc60000000000 */
[----:B------:R-:W-:-:S05]  /*0910*/  DMUL R28, R32, R28 ;  /* 0x0000001c201c7228 */ /* 0x000fca0000000000 */
[----:B------:R-:W-:Y:S01]  /*0920*/  DFMA R32, R20, -R6, 1 ;  /* 0x3ff000001420742b */ /* 0x000fe20000000806 */
[----:B------:R-:W-:Y:S01]  /*0930*/  MOV R6, 0x0 ;  /* 0x0000000000067802 */ /* 0x000fe20000000f00 */
[----:B------:R-:W-:-:S06]  /*0940*/  IMAD.MOV.U32 R7, RZ, RZ, 0x3fd80000 ;  /* 0x3fd80000ff077424 */ /* 0x000fcc00078e00ff */
[----:B------:R-:W-:Y:S02]  /*0950*/  DFMA R6, R32, R6, 0.5 ;  /* 0x3fe000002006742b */ /* 0x000fe40000000006 */
[----:B------:R-:W-:-:S08]  /*0960*/  DMUL R32, R16, R32 ;  /* 0x0000002010207228 */ /* 0x000fd00000000000 */
[----:B------:R-:W-:Y:S02]  /*0970*/  DFMA R6, R6, R32, R16 ;  /* 0x000000200606722b */ /* 0x000fe40000000010 */
[----:B------:R-:W-:Y:S01]  /*0980*/  DADD R32, R12, -R24 ;  /* 0x000000000c207229 */ /* 0x000fe20000000818 */
[----:B------:R-:W-:-:S05]  /*0990*/  ISETP.GE.U32.AND P1, PT, R16, 0x7ca00000, PT ;  /* 0x7ca000001000780c */ /* 0x000fca0003f26070 */
[----:B------:R-:W-:Y:S02]  /*09a0*/  DMUL R24, R20, R6 ;  /* 0x0000000614187228 */ /* 0x000fe40000000000 */
[----:B------:R-:W-:Y:S02]  /*09b0*/  DFMA R28, R32, R26, R28 ;  /* 0x0000001a201c722b */ /* 0x000fe4000000001c */
[----:B------:R-:W-:Y:S01]  /*09c0*/  DADD R32, R8, -R18 ;  /* 0x0000000008207229 */ /* 0x000fe20000000812 */
[----:B------:R-:W-:-:S03]  /*09d0*/  VIADD R19, R7, 0xfff00000 ;  /* 0xfff0000007137836 */ /* 0x000fc60000000000 */
[----:B------:R-:W-:Y:S01]  /*09e0*/  DFMA R26, R24, -R24, R20 ;  /* 0x80000018181a722b */ /* 0x000fe20000000014 */
[----:B------:R-:W-:-:S03]  /*09f0*/  IMAD.MOV.U32 R18, RZ, RZ, R6 ;  /* 0x000000ffff127224 */ /* 0x000fc600078e0006 */
[----:B------:R-:W-:-:S04]  /*0a00*/  DFMA R22, R32, R22, R28 ;  /* 0x000000162016722b */ /* 0x000fc8000000001c */
[----:B------:R-:W-:Y:S01]  /*0a10*/  DFMA R28, R26, R18, R24 ;  /* 0x000000121a1c722b */ /* 0x000fe20000000018 */
[----:B------:R-:W-:Y:S10]  /*0a20*/  @!P1 BRA `(.L_x_5) ;  /* 0x0000000000249947 */ /* 0x000ff40003800000 */
[----:B------:R-:W-:Y:S01]  /*0a30*/  IMAD.MOV.U32 R0, RZ, RZ, R24 ;  /* 0x000000ffff007224 */ /* 0x000fe200078e0018 */
[----:B------:R-:W-:Y:S01]  /*0a40*/  MOV R17, R27 ;  /* 0x0000001b00117202 */ /* 0x000fe20000000f00 */
[----:B------:R-:W-:Y:S02]  /*0a50*/  IMAD.MOV.U32 R18, RZ, RZ, R20 ;  /* 0x000000ffff127224 */ /* 0x000fe400078e0014 */
[----:B------:R-:W-:Y:S02]  /*0a60*/  IMAD.MOV.U32 R7, RZ, RZ, R25 ;  /* 0x000000ffff077224 */ /* 0x000fe400078e0019 */
[----:B------:R-:W-:Y:S01]  /*0a70*/  IMAD.MOV.U32 R24, RZ, RZ, R16 ;  /* 0x000000ffff187224 */ /* 0x000fe200078e0010 */
[----:B------:R-:W-:Y:S01]  /*0a80*/  MOV R16, 0xac0 ;  /* 0x00000ac000107802 */ /* 0x000fe20000000f00 */
[----:B------:R-:W-:Y:S02]  /*0a90*/  IMAD.MOV.U32 R20, RZ, RZ, R26 ;  /* 0x000000ffff147224 */ /* 0x000fe400078e001a */
[----:B------:R-:W-:-:S07]  /*0aa0*/  IMAD.MOV.U32 R25, RZ, RZ, R19 ;  /* 0x000000ffff197224 */ /* 0x000fce00078e0013 */
[----:B------:R-:W-:Y:S05]  /*0ab0*/  CALL.REL.NOINC `($__internal_1_$__cuda_sm20_dsqrt_rn_f64_mediumpath_v1) ;  /* 0x0000000c00e47944 */ /* 0x000fea0003c00000 */
.L_x_5:
        /* <DEDUP_REMOVED lines=18> */
[----:B------:R-:W-:Y:S01]  /*0be0*/  MOV R6, R16 ;  /* 0x0000001000067202 */ /* 0x000fe20000000f00 */
[----:B------:R-:W-:-:S07]  /*0bf0*/  IMAD.MOV.U32 R7, RZ, RZ, R17 ;  /* 0x000000ffff077224 */ /* 0x000fce00078e0011 */
.L_x_7:
[----:B------:R-:W-:Y:S05]  /*0c00*/  BSYNC.RECONVERGENT B0 ;  /* 0x0000000000007941 */ /* 0x000fea0003800200 */
.L_x_6:
[----:B------:R-:W-:Y:S01]  /*0c10*/  VIADD R5, R5, 0x2 ;  /* 0x0000000205057836 */ /* 0x000fe20000000000 */
[----:B------:R-:W-:Y:S01]  /*0c20*/  DSETP.GT.AND P0, PT, R6, R30, PT ;  /* 0x0000001e0600722a */ /* 0x000fe20003f04000 */
[----:B------:R-:W-:-:S03]  /*0c30*/  IADD3 R14, P2, PT, R14, 0x90, RZ ;  /* 0x000000900e0e7810 */ /* 0x000fc60007f5e0ff */
[----:B------:R-:W-:Y:S02]  /*0c40*/  ISETP.NE.AND P1, PT, R5, RZ, PT ;  /* 0x000000ff0500720c */ /* 0x000fe40003f25270 */
[----:B------:R-:W-:Y:S01]  /*0c50*/  FSEL R30, R6, R30, P0 ;  /* 0x0000001e061e7208 */ /* 0x000fe20000000000 */
[----:B------:R-:W-:Y:S01]  /*0c60*/  IMAD.X R15, RZ, RZ, R15, P2 ;  /* 0x000000ffff0f7224 */ /* 0x000fe200010e060f */
[----:B------:R-:W-:-:S06]  /*0c70*/  FSEL R31, R7, R31, P0 ;  /* 0x0000001f071f7208 */ /* 0x000fcc0000000000 */
[C---:B------:R-:W-:Y:S02]  /*0c80*/  @P0 VIADD R2, R3.reuse, 0x3 ;  /* 0x0000000303020836 */ /* 0x040fe40000000000 */
[----:B------:R-:W-:Y:S01]  /*0c90*/  VIADD R3, R3, 0x6 ;  /* 0x0000000603037836 */ /* 0x000fe20000000000 */
[----:B------:R-:W-:Y:S06]  /*0ca0*/  @P1 BRA `(.L_x_8) ;  /* 0xfffffff400701947 */ /* 0x000fec000383ffff */
.L_x_1:
[----:B------:R-:W-:-:S04]  /*0cb0*/  LOP3.LUT R4, R4, 0x1, RZ, 0xc0, !PT ;  /* 0x0000000104047812 */ /* 0x000fc800078ec0ff */
[----:B------:R-:W-:-:S13]  /*0cc0*/  ISETP.NE.U32.AND P0, PT, R4, 0x1, PT ;  /* 0x000000010400780c */ /* 0x000fda0003f05070 */
[----:B------:R-:W-:Y:S05]  /*0cd0*/  @!P0 BRA `(.L_x_0) ;  /* 0x00000004004c8947 */ /* 0x000fea0003800000 */
[----:B------:R-:W0:Y:S02]  /*0ce0*/  LDC.64 R34, c[0x0][0x390] ;  /* 0x0000e400ff227b82 */ /* 0x000e240000000a00 */
[----:B0-----:R-:W-:-:S05]  /*0cf0*/  IMAD.WIDE.U32 R34, R3, 0x18, R34 ;  /* 0x0000001803227825 */ /* 0x001fca00078e0022 */
        /* <DEDUP_REMOVED lines=9> */
[----:B--2---:R-:W-:-:S02]  /*0d90*/  DADD R18, R18, -R6 ;  /* 0x0000000012127229 */ /* 0x004fc40000000806 */
[----:B---3--:R-:W-:Y:S02]  /*0da0*/  DADD R22, -R4, R22 ;  /* 0x0000000004167229 */ /* 0x008fe40000000116 */
[----:B----4-:R-:W-:Y:S02]  /*0db0*/  DADD R20, -R6, R20 ;  /* 0x0000000006147229 */ /* 0x010fe40000000114 */
[----:B-----5:R-:W-:-:S04]  /*0dc0*/  DADD R6, R12, -R6 ;  /* 0x000000000c067229 */ /* 0x020fc80000000806 */
[----:B------:R-:W-:Y:S02]  /*0dd0*/  DMUL R36, R18, R22 ;  /* 0x0000001612247228 */ /* 0x000fe40000000000 */
[--C-:B------:R-:W-:Y:S02]  /*0de0*/  DADD R26, R26, -R4.reuse ;  /* 0x000000001a1a7229 */ /* 0x100fe40000000804 */
[----:B------:R-:W-:Y:S02]  /*0df0*/  DADD R4, R8, -R4 ;  /* 0x0000000008047229 */ /* 0x000fe40000000804 */
[----:B------:R-:W-:Y:S02]  /*0e00*/  DADD R24, -R14, R24 ;  /* 0x000000000e187229 */ /* 0x000fe40000000118 */
[----:B------:R-:W-:Y:S02]  /*0e10*/  DADD R28, R16, -R14 ;  /* 0x00000000101c7229 */ /* 0x000fe4000000080e */
[----:B------:R-:W-:-:S04]  /*0e20*/  DFMA R16, R26, R20, -R36 ;  /* 0x000000141a10722b */ /* 0x000fc80000000824 */
[----:B------:R-:W-:Y:S02]  /*0e30*/  DMUL R32, R26, R24 ;  /* 0x000000181a207228 */ /* 0x000fe40000000000 */
[----:B------:R-:W-:Y:S02]  /*0e40*/  DADD R14, R10, -R14 ;  /* 0x000000000a0e7229 */ /* 0x000fe4000000080e */
[----:B------:R-:W-:Y:S02]  /*0e50*/  DMUL R26, R28, R20 ;  /* 0x000000141c1a7228 */ /* 0x000fe40000000000 */
[----:B------:R-:W-:Y:S02]  /*0e60*/  DMUL R20, R16, R16 ;  /* 0x0000001010147228 */ /* 0x000fe40000000000 */
[----:B------:R-:W-:Y:S01]  /*0e70*/  DFMA R28, R28, R22, -R32 ;  /* 0x000000161c1c722b */ /* 0x000fe20000000820 */
[----:B------:R-:W-:Y:S01]  /*0e80*/  IMAD.MOV.U32 R22, RZ, RZ, 0x0 ;  /* 0x00000000ff167424 */ /* 0x000fe200078e00ff */
[----:B------:R-:W-:Y:S01]  /*0e90*/  DMUL R14, R14, R16 ;  /* 0x000000100e0e7228 */ /* 0x000fe20000000000 */
[----:B------:R-:W-:Y:S01]  /*0ea0*/  IMAD.MOV.U32 R23, RZ, RZ, 0x3fd80000 ;  /* 0x3fd80000ff177424 */ /* 0x000fe200078e00ff */
[----:B------:R-:W-:-:S04]  /*0eb0*/  DFMA R26, R18, R24, -R26 ;  /* 0x00000018121a722b */ /* 0x000fc8000000081a */
[-C--:B------:R-:W-:Y:S02]  /*0ec0*/  DFMA R18, R28, R28.reuse, R20 ;  /* 0x0000001c1c12722b */ /* 0x080fe40000000014 */
[----:B------:R-:W-:-:S06]  /*0ed0*/  DFMA R6, R6, R28, R14 ;  /* 0x0000001c0606722b */ /* 0x000fcc000000000e */
[-C--:B------:R-:W-:Y:S02]  /*0ee0*/  DFMA R18, R26, R26.reuse, R18 ;  /* 0x0000001a1a12722b */ /* 0x080fe40000000012 */
[----:B------:R-:W-:-:S04]  /*0ef0*/  DFMA R4, R4, R26, R6 ;  /* 0x0000001a0404722b */ /* 0x000fc80000000006 */
[----:B------:R-:W0:Y:S04]  /*0f00*/  MUFU.RSQ64H R25, R19 ;  /* 0x0000001300197308 */ /* 0x000e280000001c00 */
[----:B------:R-:W-:-:S04]  /*0f10*/  IADD3 R24, PT, PT, R19, -0x3500000, RZ ;  /* 0xfcb0000013187810 */ /* 0x000fc80007ffe0ff */
[----:B------:R-:W-:Y:S02]  /*0f20*/  ISETP.GE.U32.AND P0, PT, R24, 0x7ca00000, PT ;  /* 0x7ca000001800780c */ /* 0x000fe40003f06070 */
[----:B0-----:R-:W-:-:S08]  /*0f30*/  DMUL R20, R24, R24 ;  /* 0x0000001818147228 */ /* 0x001fd00000000000 */
[----:B------:R-:W-:-:S08]  /*0f40*/  DFMA R20, R18, -R20, 1 ;  /* 0x3ff000001214742b */ /* 0x000fd00000000814 */
[----:B------:R-:W-:Y:S02]  /*0f50*/  DFMA R22, R20, R22, 0.5 ;  /* 0x3fe000001416742b */ /* 0x000fe40000000016 */
[----:B------:R-:W-:-:S08]  /*0f60*/  DMUL R20, R24, R20 ;  /* 0x0000001418147228 */ /* 0x000fd00000000000 */
[----:B------:R-:W-:-:S08]  /*0f70*/  DFMA R20, R22, R20, R24 ;  /* 0x000000141614722b */ /* 0x000fd00000000018 */
[----:B------:R-:W-:Y:S02]  /*0f80*/  DMUL R22, R18, R20 ;  /* 0x0000001412167228 */ /* 0x000fe40000000000 */
[----:B------:R-:W-:Y:S02]  /*0f90*/  VIADD R15, R21, 0xfff00000 ;  /* 0xfff00000150f7836 */ /* 0x000fe40000000000 */
[----:B------:R-:W-:-:S04]  /*0fa0*/  IMAD.MOV.U32 R14, RZ, RZ, R20 ;  /* 0x000000ffff0e7224 */ /* 0x000fc800078e0014 */
[----:B------:R-:W-:-:S08]  /*0fb0*/  DFMA R16, R22, -R22, R18 ;  /* 0x800000161610722b */ /* 0x000fd00000000012 */
[----:B------:R-:W-:Y:S01]  /*0fc0*/  DFMA R26, R16, R14, R22 ;  /* 0x0000000e101a722b */ /* 0x000fe20000000016 */
[----:B------:R-:W-:Y:S10]  /*0fd0*/  @!P0 BRA `(.L_x_9) ;  /* 0x0000000000288947 */ /* 0x000ff40003800000 */
[----:B------:R-:W-:Y:S01]  /*0fe0*/  IMAD.MOV.U32 R6, RZ, RZ, R20 ;  /* 0x000000ffff067224 */ /* 0x000fe200078e0014 */
[----:B------:R-:W-:Y:S01]  /*0ff0*/  MOV R21, R19 ;  /* 0x0000001300157202 */ /* 0x000fe20000000f00 */
[----:B------:R-:W-:Y:S01]  /*1000*/  IMAD.MOV.U32 R20, RZ, RZ, R16 ;  /* 0x000000ffff147224 */ /* 0x000fe200078e0010 */
[----:B------:R-:W-:Y:S01]  /*1010*/  MOV R16, 0x1060 ;  /* 0x0000106000107802 */ /* 0x000fe20000000f00 */
[----:B------:R-:W-:Y:S02]  /*1020*/  IMAD.MOV.U32 R0, RZ, RZ, R22 ;  /* 0x000000ffff007224 */ /* 0x000fe400078e0016 */
[----:B------:R-:W-:Y:S02]  /*1030*/  IMAD.MOV.U32 R7, RZ, RZ, R23 ;  /* 0x000000ffff077224 */ /* 0x000fe400078e0017 */
[----:B------:R-:W-:-:S07]  /*1040*/  IMAD.MOV.U32 R25, RZ, RZ, R15 ;  /* 0x000000ffff197224 */ /* 0x000fce00078e000f */
[----:B------:R-:W-:Y:S05]  /*1050*/  CALL.REL.NOINC `($__internal_1_$__cuda_sm20_dsqrt_rn_f64_mediumpath_v1) ;  /* 0x00000008007c7944 */ /* 0x000fea0003c00000 */
[----:B------:R-:W-:Y:S01]  /*1060*/  IMAD.MOV.U32 R26, RZ, RZ, R28 ;  /* 0x000000ffff1a7224 */ /* 0x000fe200078e001c */
[----:B------:R-:W-:-:S07]  /*1070*/  MOV R27, R29 ;  /* 0x0000001d001b7202 */ /* 0x000fce0000000f00 */
.L_x_9:
        /* <DEDUP_REMOVED lines=16> */
[----:B------:R-:W-:Y:S01]  /*1180*/  IMAD.MOV.U32 R28, RZ, RZ, R26 ;  /* 0x000000ffff1c7224 */ /* 0x000fe200078e001a */
[----:B------:R-:W-:Y:S01]  /*1190*/  MOV R0, 0x11c0 ;  /* 0x000011c000007802 */ /* 0x000fe20000000f00 */
[----:B------:R-:W-:-:S07]  /*11a0*/  IMAD.MOV.U32 R29, RZ, RZ, R27 ;  /* 0x000000ffff1d7224 */ /* 0x000fce00078e001b */
[----:B------:R-:W-:Y:S05]  /*11b0*/  CALL.REL.NOINC `($__internal_0_$__cuda_sm20_div_rn_f64_full) ;  /* 0x0000000000a87944 */ /* 0x000fea0003c00000 */
[----:B------:R-:W-:Y:S02]  /*11c0*/  IMAD.MOV.U32 R6, RZ, RZ, R16 ;  /* 0x000000ffff067224 */ /* 0x000fe400078e0010 */
[----:B------:R-:W-:-:S07]  /*11d0*/  IMAD.MOV.U32 R7, RZ, RZ, R17 ;  /* 0x000000ffff077224 */ /* 0x000fce00078e0011 */
.L_x_11:
[----:B------:R-:W-:Y:S05]  /*11e0*/  BSYNC.RECONVERGENT B0 ;  /* 0x0000000000007941 */ /* 0x000fea0003800200 */
.L_x_10:
[----:B------:R-:W-:-:S06]  /*11f0*/  DSETP.GT.AND P0, PT, R6, R30, PT ;  /* 0x0000001e0600722a */ /* 0x000fcc0003f04000 */
[----:B------:R-:W-:-:S08]  /*1200*/  SEL R2, R3, R2, P0 ;  /* 0x0000000203027207 */ /* 0x000fd00000000000 */
.L_x_0:
[----:B------:R-:W-:-:S13]  /*1210*/  ISETP.NE.AND P0, PT, R2, -0x1, PT ;  /* 0xffffffff0200780c */ /* 0x000fda0003f05270 */
[----:B------:R-:W-:Y:S05]  /*1220*/  @!P0 EXIT ;  /* 0x000000000000894d */ /* 0x000fea0003800000 */
[----:B------:R-:W0:Y:S01]  /*1230*/  S2R R3, SR_LANEID ;  /* 0x0000000000037919 */ /* 0x000e220000000000 */
[----:B------:R-:W-:Y:S01]  /*1240*/  VOTEU.ANY UR4, UPT, PT ;  /* 0x0000000000047886 */ /* 0x000fe200038e0100 */
[----:B------:R-:W1:Y:S01]  /*1250*/  LDC.64 R6, c[0x0][0x398] ;  /* 0x0000e600ff067b82 */ /* 0x000e620000000a00 */
[----:B------:R-:W-:Y:S07]  /*1260*/  FLO.U32 R16, UR4 ;  /* 0x0000000400107d00 */ /* 0x000fee00080e0000 */
[----:B------:R-:W2:Y:S01]  /*1270*/  LDC.64 R14, c[0x0][0x390] ;  /* 0x0000e400ff0e7b82 */ /* 0x000ea20000000a00 */
[----:B------:R-:W3:Y:S02]  /*1280*/  POPC R0, UR4 ;  /* 0x0000000400007d09 */ /* 0x000ee40008000000 */
[----:B---3--:R-:W-:Y:S01]  /*1290*/  IMAD R17, R0, 0x3, RZ ;  /* 0x0000000300117824 */ /* 0x008fe200078e02ff */
[----:B0-----:R-:W-:-:S13]  /*12a0*/  ISETP.EQ.U32.AND P0, PT, R16, R3, PT ;  /* 0x000000031000720c */ /* 0x001fda0003f02070 */
[----:B-1----:R-:W3:Y:S01]  /*12b0*/  @P0 ATOMG.E.ADD.STRONG.GPU PT, R17, desc[UR6][R6.64], R17 ;  /* 0x80000011061109a8 */ /* 0x002ee200081ef106 */
[----:B--2---:R-:W-:Y:S01]  /*12c0*/  IMAD.WIDE R2, R2, 0x18, R14 ;  /* 0x0000001802027825 */ /* 0x004fe200078e020e */
[----:B------:R-:W0:Y:S02]  /*12d0*/  S2R R0, SR_LTMASK ;  /* 0x0000000000007919 */ /* 0x000e240000003900 */
[----:B0-----:R-:W-:-:S06]  /*12e0*/  LOP3.LUT R0, R0, UR4, RZ, 0xc0, !PT ;  /* 0x0000000400007c12 */ /* 0x001fcc000f8ec0ff */
[----:B------:R-:W0:Y:S01]  /*12f0*/  POPC R0, R0 ;  /* 0x0000000000007309 */ /* 0x000e220000000000 */
[----:B---3--:R-:W0:Y:S02]  /*1300*/  SHFL.IDX PT, R5, R17, R16, 0x1f ;  /* 0x00001f1011057589 */ /* 0x008e2400000e0000 */
[----:B0-----:R-:W-:-:S04]  /*1310*/  IMAD R5, R0, 0x3, R5 ;  /* 0x0000000300057824 */ /* 0x001fc800078e0205 */
[----:B------:R-:W-:-:S05]  /*1320*/  IMAD.WIDE R4, R5, 0x18, R14 ;  /* 0x0000001805047825 */ /* 0x000fca00078e020e */
[----:B-----5:R-:W-:Y:S04]  /*1330*/  STG.E.64 desc[UR6][R4.64], R12 ;  /* 0x0000000c04007986 */ /* 0x020fe8000c101b06 */
[----:B------:R-:W-:Y:S04]  /*1340*/  STG.E.64 desc[UR6][R4.64+0x8], R10 ;  /* 0x0000080a04007986 */ /* 0x000fe8000c101b06 */
[----:B------:R-:W-:Y:S04]  /*1350*/  STG.E.64 desc[UR6][R4.64+0x10], R8 ;  /* 0x0000100804007986 */ /* 0x000fe8000c101b06 */
[----:B------:R-:W2:Y:S04]  /*1360*/  LDG.E.64 R6, desc[UR6][R2.64+0x18] ;  /* 0x0000180602067981 */ /* 0x000ea8000c1e1b00 */
[----:B------:R-:W3:Y:S04]  /*1370*/  LDG.E.64 R14, desc[UR6][R2.64+0x20] ;  /* 0x00002006020e7981 */ /* 0x000ee8000c1e1b00 */
[----:B------:R-:W4:Y:S04]  /*1380*/  LDG.E.64 R16, desc[UR6][R2.64+0x28] ;  /* 0x0000280602107981 */ /* 0x000f28000c1e1b00 */
[----:B--2---:R-:W-:Y:S04]  /*1390*/  STG.E.64 desc[UR6][R4.64+0x18], R6 ;  /* 0x0000180604007986 */ /* 0x004fe8000c101b06 */
[----:B---3--:R-:W-:Y:S04]  /*13a0*/  STG.E.64 desc[UR6][R4.64+0x20], R14 ;  /* 0x0000200e04007986 */ /* 0x008fe8000c101b06 */
[----:B----4-:R-:W-:Y:S04]  /*13b0*/  STG.E.64 desc[UR6][R4.64+0x28], R16 ;  /* 0x0000281004007986 */ /* 0x010fe8000c101b06 */
[----:B------:R-:W2:Y:S04]  /*13c0*/  LDG.E.64 R18, desc[UR6][R2.64+0x30] ;  /* 0x0000300602127981 */ /* 0x000ea8000c1e1b00 */
[----:B------:R-:W3:Y:S04]  /*13d0*/  LDG.E.64 R20, desc[UR6][R2.64+0x38] ;  /* 0x0000380602147981 */ /* 0x000ee8000c1e1b00 */
[----:B------:R-:W4:Y:S04]  /*13e0*/  LDG.E.64 R22, desc[UR6][R2.64+0x40] ;  /* 0x0000400602167981 */ /* 0x000f28000c1e1b00 */
[----:B--2---:R-:W-:Y:S04]  /*13f0*/  STG.E.64 desc[UR6][R4.64+0x30], R18 ;  /* 0x0000301204007986 */ /* 0x004fe8000c101b06 */
[----:B---3--:R-:W-:Y:S04]  /*1400*/  STG.E.64 desc[UR6][R4.64+0x38], R20 ;  /* 0x0000381404007986 */ /* 0x008fe8000c101b06 */
[----:B----4-:R-:W-:Y:S04]  /*1410*/  STG.E.64 desc[UR6][R4.64+0x40], R22 ;  /* 0x0000401604007986 */ /* 0x010fe8000c101b06 */
[----:B------:R-:W-:Y:S04]  /*1420*/  STG.E.64 desc[UR6][R2.64+0x18], R12 ;  /* 0x0000180c02007986 */ /* 0x000fe8000c101b06 */
[----:B------:R-:W-:Y:S04]  /*1430*/  STG.E.64 desc[UR6][R2.64+0x20], R10 ;  /* 0x0000200a02007986 */ /* 0x000fe8000c101b06 */
[----:B------:R-:W-:Y:S01]  /*1440*/  STG.E.64 desc[UR6][R2.64+0x28], R8 ;  /* 0x0000280802007986 */ /* 0x000fe2000c101b06 */
[----:B------:R-:W-:Y:S05]  /*1450*/  EXIT ;  /* 0x000000000000794d */ /* 0x000fea0003800000 */
        .weak           $__internal_0_$__cuda_sm20_div_rn_f64_full
        .type           $__internal_0_$__cuda_sm20_div_rn_f64_full,@function
        .size           $__internal_0_$__cuda_sm20_div_rn_f64_full,($__internal_1_$__cuda_sm20_dsqrt_rn_f64_mediumpath_v1 - $__internal_0_$__cuda_sm20_div_rn_f64_full)
$__internal_0_$__cuda_sm20_div_rn_f64_full:
[C---:B------:R-:W-:Y:S01]  /*1460*/  FSETP.GEU.AND P0, PT, |R29|.reuse, 1.469367938527859385e-39, PT ;  /* 0x001000001d00780b */ /* 0x040fe20003f0e200 */
[----:B------:R-:W-:Y:S01]  /*1470*/  IMAD.MOV.U32 R19, RZ, RZ, R29 ;  /* 0x000000ffff137224 */ /* 0x000fe200078e001d */
[----:B------:R-:W-:Y:S01]  /*1480*/  LOP3.LUT R16, R29, 0x800fffff, RZ, 0xc0, !PT ;  /* 0x800fffff1d107812 */ /* 0x000fe200078ec0ff */
[----:B------:R-:W-:Y:S01]  /*1490*/  IMAD.MOV.U32 R22, RZ, RZ, 0x1 ;  /* 0x00000001ff167424 */ /* 0x000fe200078e00ff */
[----:B------:R-:W-:Y:S01]  /*14a0*/  MOV R18, R28 ;  /* 0x0000001c00127202 */ /* 0x000fe20000000f00 */
[----:B------:R-:W-:Y:S01]  /*14b0*/  BSSY.RECONVERGENT B1, `(.L_x_12) ;  /* 0x0000054000017945 */ /* 0x000fe20003800200 */
[----:B------:R-:W-:Y:S01]  /*14c0*/  LOP3.LUT R17, R16, 0x3ff00000, RZ, 0xfc, !PT ;  /* 0x3ff0000010117812 */ /* 0x000fe200078efcff */
[----:B------:R-:W-:Y:S01]  /*14d0*/  IMAD.MOV.U32 R16, RZ, RZ, R28 ;  /* 0x000000ffff107224 */ /* 0x000fe200078e001c */
[C---:B------:R-:W-:Y:S02]  /*14e0*/  FSETP.GEU.AND P2, PT, |R21|.reuse, 1.469367938527859385e-39, PT ;  /* 0x001000001500780b */ /* 0x040fe40003f4e200 */
[----:B------:R-:W-:-:S02]  /*14f0*/  LOP3.LUT R6, R21, 0x7ff00000, RZ, 0xc0, !PT ;  /* 0x7ff0000015067812 */ /* 0x000fc400078ec0ff */
[----:B------:R-:W-:Y:S01]  /*1500*/  LOP3.LUT R33, R29, 0x7ff00000, RZ, 0xc0, !PT ;  /* 0x7ff000001d217812 */ /* 0x000fe200078ec0ff */
[----:B------:R-:W-:Y:S02]  /*1510*/  @!P0 DMUL R16, R18, 8.98846567431157953865e+307 ;  /* 0x7fe0000012108828 */ /* 0x000fe40000000000 */
[----:B------:R-:W-:Y:S01]  /*1520*/  IMAD.MOV.U32 R32, RZ, RZ, R6 ;  /* 0x000000ffff207224 */ /* 0x000fe200078e0006 */
[----:B------:R-:W-:-:S03]  /*1530*/  ISETP.GE.U32.AND P1, PT, R6, R33, PT ;  /* 0x000000210600720c */ /* 0x000fc60003f26070 */
[----:B------:R-:W0:Y:S02]  /*1540*/  MUFU.RCP64H R23, R17 ;  /* 0x0000001100177308 */ /* 0x000e240000001800 */
[----:B------:R-:W-:Y:S02]  /*1550*/  @!P2 LOP3.LUT R7, R19, 0x7ff00000, RZ, 0xc0, !PT ;  /* 0x7ff000001307a812 */ /* 0x000fe400078ec0ff */
[----:B------:R-:W-:Y:S02]  /*1560*/  @!P2 MOV R26, RZ ;  /* 0x000000ff001aa202 */ /* 0x000fe40000000f00 */
[----:B------:R-:W-:Y:S01]  /*1570*/  @!P2 ISETP.GE.U32.AND P3, PT, R6, R7, PT ;  /* 0x000000070600a20c */ /* 0x000fe20003f66070 */
[----:B------:R-:W-:Y:S01]  /*1580*/  IMAD.MOV.U32 R7, RZ, RZ, 0x1ca00000 ;  /* 0x1ca00000ff077424 */ /* 0x000fe200078e00ff */
[----:B------:R-:W-:-:S04]  /*1590*/  @!P0 LOP3.LUT R33, R17, 0x7ff00000, RZ, 0xc0, !PT ;  /* 0x7ff0000011218812 */ /* 0x000fc800078ec0ff */
[----:B------:R-:W-:Y:S01]  /*15a0*/  @!P2 SEL R27, R7, 0x63400000, !P3 ;  /* 0x63400000071ba807 */ /* 0x000fe20005800000 */
[----:B------:R-:W-:-:S03]  /*15b0*/  VIADD R34, R33, 0xffffffff ;  /* 0xffffffff21227836 */ /* 0x000fc60000000000 */
[----:B------:R-:W-:Y:S01]  /*15c0*/  @!P2 LOP3.LUT R27, R27, 0x80000000, R21, 0xf8, !PT ;  /* 0x800000001b1ba812 */ /* 0x000fe200078ef815 */
[----:B0-----:R-:W-:-:S03]  /*15d0*/  DFMA R24, R22, -R16, 1 ;  /* 0x3ff000001618742b */ /* 0x001fc60000000810 */
[----:B------:R-:W-:-:S05]  /*15e0*/  @!P2 LOP3.LUT R27, R27, 0x100000, RZ, 0xfc, !PT ;  /* 0x001000001b1ba812 */ /* 0x000fca00078efcff */
[----:B------:R-:W-:-:S08]  /*15f0*/  DFMA R24, R24, R24, R24 ;  /* 0x000000181818722b */ /* 0x000fd00000000018 */
[----:B------:R-:W-:Y:S01]  /*1600*/  DFMA R24, R22, R24, R22 ;  /* 0x000000181618722b */ /* 0x000fe20000000016 */
[----:B------:R-:W-:Y:S01]  /*1610*/  SEL R23, R7, 0x63400000, !P1 ;  /* 0x6340000007177807 */ /* 0x000fe20004800000 */
[----:B------:R-:W-:-:S03]  /*1620*/  IMAD.MOV.U32 R22, RZ, RZ, R20 ;  /* 0x000000ffff167224 */ /* 0x000fc600078e0014 */
[----:B------:R-:W-:-:S03]  /*1630*/  LOP3.LUT R23, R23, 0x800fffff, R21, 0xf8, !PT ;  /* 0x800fffff17177812 */ /* 0x000fc600078ef815 */
[----:B------:R-:W-:-:S03]  /*1640*/  DFMA R28, R24, -R16, 1 ;  /* 0x3ff00000181c742b */ /* 0x000fc60000000810 */
[----:B------:R-:W-:-:S05]  /*1650*/  @!P2 DFMA R22, R22, 2, -R26 ;  /* 0x400000001616a82b */ /* 0x000fca000000081a */
[----:B------:R-:W-:-:S05]  /*1660*/  DFMA R28, R24, R28, R24 ;  /* 0x0000001c181c722b */ /* 0x000fca0000000018 */
[----:B------:R-:W-:-:S03]  /*1670*/  @!P2 LOP3.LUT R32, R23, 0x7ff00000, RZ, 0xc0, !PT ;  /* 0x7ff000001720a812 */ /* 0x000fc600078ec0ff */
[----:B------:R-:W-:Y:S02]  /*1680*/  DMUL R24, R28, R22 ;  /* 0x000000161c187228 */ /* 0x000fe40000000000 */
[----:B------:R-:W-:-:S05]  /*1690*/  VIADD R26, R32, 0xffffffff ;  /* 0xffffffff201a7836 */ /* 0x000fca0000000000 */
[----:B------:R-:W-:Y:S01]  /*16a0*/  ISETP.GT.U32.AND P0, PT, R26, 0x7feffffe, PT ;  /* 0x7feffffe1a00780c */ /* 0x000fe20003f04070 */
[----:B------:R-:W-:-:S03]  /*16b0*/  DFMA R26, R24, -R16, R22 ;  /* 0x80000010181a722b */ /* 0x000fc60000000016 */
[----:B------:R-:W-:-:S05]  /*16c0*/  ISETP.GT.U32.OR P0, PT, R34, 0x7feffffe, P0 ;  /* 0x7feffffe2200780c */ /* 0x000fca0000704470 */
[----:B------:R-:W-:-:S08]  /*16d0*/  DFMA R26, R28, R26, R24 ;  /* 0x0000001a1c1a722b */ /* 0x000fd00000000018 */
[----:B------:R-:W-:Y:S05]  /*16e0*/  @P0 BRA `(.L_x_13) ;  /* 0x00000000006c0947 */ /* 0x000fea0003800000 */
[----:B------:R-:W-:-:S04]  /*16f0*/  LOP3.LUT R21, R19, 0x7ff00000, RZ, 0xc0, !PT ;  /* 0x7ff0000013157812 */ /* 0x000fc800078ec0ff */
[CC--:B------:R-:W-:Y:S02]  /*1700*/  VIADDMNMX R20, R6.reuse, -R21.reuse, 0xb9600000, !PT ;  /* 0xb960000006147446 */ /* 0x0c0fe40007800915 */
[----:B------:R-:W-:Y:S02]  /*1710*/  ISETP.GE.U32.AND P0, PT, R6, R21, PT ;  /* 0x000000150600720c */ /* 0x000fe40003f06070 */
[----:B------:R-:W-:Y:S02]  /*1720*/  VIMNMX R20, PT, PT, R20, 0x46a00000, PT ;  /* 0x46a0000014147848 */ /* 0x000fe40003fe0100 */
[----:B------:R-:W-:-:S05]  /*1730*/  SEL R7, R7, 0x63400000, !P0 ;  /* 0x6340000007077807 */ /* 0x000fca0004000000 */
[----:B------:R-:W-:Y:S01]  /*1740*/  IMAD.IADD R24, R20, 0x1, -R7 ;  /* 0x0000000114187824 */ /* 0x000fe200078e0a07 */
[----:B------:R-:W-:-:S03]  /*1750*/  MOV R20, RZ ;  /* 0x000000ff00147202 */ /* 0x000fc60000000f00 */
[----:B------:R-:W-:-:S06]  /*1760*/  VIADD R21, R24, 0x7fe00000 ;  /* 0x7fe0000018157836 */ /* 0x000fcc0000000000 */
[----:B------:R-:W-:-:S10]  /*1770*/  DMUL R6, R26, R20 ;  /* 0x000000141a067228 */ /* 0x000fd40000000000 */
[----:B------:R-:W-:-:S13]  /*1780*/  FSETP.GTU.AND P0, PT, |R7|, 1.469367938527859385e-39, PT ;  /* 0x001000000700780b */ /* 0x000fda0003f0c200 */
[----:B------:R-:W-:Y:S05]  /*1790*/  @P0 BRA `(.L_x_14) ;  /* 0x0000000000940947 */ /* 0x000fea0003800000 */
[----:B------:R-:W-:Y:S01]  /*17a0*/  DFMA R16, R26, -R16, R22 ;  /* 0x800000101a10722b */ /* 0x000fe20000000016 */
[----:B------:R-:W-:-:S09]  /*17b0*/  IMAD.MOV.U32 R20, RZ, RZ, RZ ;  /* 0x000000ffff147224 */ /* 0x000fd200078e00ff */
[C---:B------:R-:W-:Y:S02]  /*17c0*/  FSETP.NEU.AND P0, PT, R17.reuse, RZ, PT ;  /* 0x000000ff1100720b */ /* 0x040fe40003f0d000 */
[----:B------:R-:W-:-:S04]  /*17d0*/  LOP3.LUT R19, R17, 0x80000000, R19, 0x48, !PT ;  /* 0x8000000011137812 */ /* 0x000fc800078e4813 */
[----:B------:R-:W-:-:S07]  /*17e0*/  LOP3.LUT R21, R19, R21, RZ, 0xfc, !PT ;  /* 0x0000001513157212 */ /* 0x000fce00078efcff */
[----:B------:R-:W-:Y:S05]  /*17f0*/  @!P0 BRA `(.L_x_14) ;  /* 0x00000000007c8947 */ /* 0x000fea0003800000 */
[----:B------:R-:W-:Y:S01]  /*1800*/  IMAD.MOV R17, RZ, RZ, -R24 ;  /* 0x000000ffff117224 */ /* 0x000fe200078e0a18 */
[----:B------:R-:W-:Y:S01]  /*1810*/  DMUL.RP R20, R26, R20 ;  /* 0x000000141a147228 */ /* 0x000fe20000008000 */
[----:B------:R-:W-:-:S06]  /*1820*/  IMAD.MOV.U32 R16, RZ, RZ, RZ ;  /* 0x000000ffff107224 */ /* 0x000fcc00078e00ff */
[----:B------:R-:W-:-:S03]  /*1830*/  DFMA R16, R6, -R16, R26 ;  /* 0x800000100610722b */ /* 0x000fc6000000001a */
[----:B------:R-:W-:-:S03]  /*1840*/  LOP3.LUT R19, R21, R19, RZ, 0x3c, !PT ;  /* 0x0000001315137212 */ /* 0x000fc600078e3cff */
[----:B------:R-:W-:-:S04]  /*1850*/  IADD3 R16, PT, PT, -R24, -0x43300000, RZ ;  /* 0xbcd0000018107810 */ /* 0x000fc80007ffe1ff */
[----:B------:R-:W-:-:S04]  /*1860*/  FSETP.NEU.AND P0, PT, |R17|, R16, PT ;  /* 0x000000101100720b */ /* 0x000fc80003f0d200 */
[----:B------:R-:W-:Y:S02]  /*1870*/  FSEL R6, R20, R6, !P0 ;  /* 0x0000000614067208 */ /* 0x000fe40004000000 */
[----:B------:R-:W-:Y:S01]  /*1880*/  FSEL R7, R19, R7, !P0 ;  /* 0x0000000713077208 */ /* 0x000fe20004000000 */
[----:B------:R-:W-:Y:S06]  /*1890*/  BRA `(.L_x_14) ;  /* 0x0000000000547947 */ /* 0x000fec0003800000 */
.L_x_13:
[----:B------:R-:W-:-:S14]  /*18a0*/  DSETP.NAN.AND P0, PT, R20, R20, PT ;  /* 0x000000141400722a */ /* 0x000fdc0003f08000 */
[----:B------:R-:W-:Y:S05]  /*18b0*/  @P0 BRA `(.L_x_15) ;  /* 0x0000000000440947 */ /* 0x000fea0003800000 */
[----:B------:R-:W-:-:S14]  /*18c0*/  DSETP.NAN.AND P0, PT, R18, R18, PT ;  /* 0x000000121200722a */ /* 0x000fdc0003f08000 */
[----:B------:R-:W-:Y:S05]  /*18d0*/  @P0 BRA `(.L_x_16) ;  /* 0x0000000000300947 */ /* 0x000fea0003800000 */
[----:B------:R-:W-:Y:S01]  /*18e0*/  ISETP.NE.AND P0, PT, R32, R33, PT ;  /* 0x000000212000720c */ /* 0x000fe20003f05270 */
[----:B------:R-:W-:Y:S02]  /*18f0*/  IMAD.MOV.U32 R6, RZ, RZ, 0x0 ;  /* 0x00000000ff067424 */ /* 0x000fe400078e00ff */
[----:B------:R-:W-:-:S10]  /*1900*/  IMAD.MOV.U32 R7, RZ, RZ, -0x80000 ;  /* 0xfff80000ff077424 */ /* 0x000fd400078e00ff */
[----:B------:R-:W-:Y:S05]  /*1910*/  @!P0 BRA `(.L_x_14) ;  /* 0x0000000000348947 */ /* 0x000fea0003800000 */
[----:B------:R-:W-:Y:S02]  /*1920*/  ISETP.NE.AND P0, PT, R32, 0x7ff00000, PT ;  /* 0x7ff000002000780c */ /* 0x000fe40003f05270 */
[----:B------:R-:W-:Y:S02]  /*1930*/  LOP3.LUT R7, R21, 0x80000000, R19, 0x48, !PT ;  /* 0x8000000015077812 */ /* 0x000fe400078e4813 */
[----:B------:R-:W-:-:S13]  /*1940*/  ISETP.EQ.OR P0, PT, R33, RZ, !P0 ;  /* 0x000000ff2100720c */ /* 0x000fda0004702670 */
[----:B------:R-:W-:Y:S02]  /*1950*/  @P0 LOP3.LUT R16, R7, 0x7ff00000, RZ, 0xfc, !PT ;  /* 0x7ff0000007100812 */ /* 0x000fe400078efcff */
[----:B------:R-:W-:Y:S01]  /*1960*/  @!P0 MOV R6, RZ ;  /* 0x000000ff00068202 */ /* 0x000fe20000000f00 */
[----:B------:R-:W-:Y:S02]  /*1970*/  @P0 IMAD.MOV.U32 R6, RZ, RZ, RZ ;  /* 0x000000ffff060224 */ /* 0x000fe400078e00ff */
[----:B------:R-:W-:Y:S01]  /*1980*/  @P0 IMAD.MOV.U32 R7, RZ, RZ, R16 ;  /* 0x000000ffff070224 */ /* 0x000fe200078e0010 */
[----:B------:R-:W-:Y:S06]  /*1990*/  BRA `(.L_x_14) ;  /* 0x0000000000147947 */ /* 0x000fec0003800000 */
.L_x_16:
[----:B------:R-:W-:Y:S01]  /*19a0*/  LOP3.LUT R7, R19, 0x80000, RZ, 0xfc, !PT ;  /* 0x0008000013077812 */ /* 0x000fe200078efcff */
[----:B------:R-:W-:Y:S01]  /*19b0*/  IMAD.MOV.U32 R6, RZ, RZ, R18 ;  /* 0x000000ffff067224 */ /* 0x000fe200078e0012 */
[----:B------:R-:W-:Y:S06]  /*19c0*/  BRA `(.L_x_14) ;  /* 0x0000000000087947 */ /* 0x000fec0003800000 */
.L_x_15:
[----:B------:R-:W-:Y:S01]  /*19d0*/  LOP3.LUT R7, R21, 0x80000, RZ, 0xfc, !PT ;  /* 0x0008000015077812 */ /* 0x000fe200078efcff */
[----:B------:R-:W-:-:S07]  /*19e0*/  IMAD.MOV.U32 R6, RZ, RZ, R20 ;  /* 0x000000ffff067224 */ /* 0x000fce00078e0014 */
.L_x_14:
[----:B------:R-:W-:Y:S05]  /*19f0*/  BSYNC.RECONVERGENT B1 ;  /* 0x0000000000017941 */ /* 0x000fea0003800200 */
.L_x_12:
[----:B------:R-:W-:Y:S01]  /*1a00*/  MOV R16, R6 ;  /* 0x0000000600107202 */ /* 0x000fe20000000f00 */
[----:B------:R-:W-:Y:S02]  /*1a10*/  IMAD.MOV.U32 R17, RZ, RZ, R7 ;  /* 0x000000ffff117224 */ /* 0x000fe400078e0007 */
[----:B------:R-:W-:Y:S02]  /*1a20*/  IMAD.MOV.U32 R6, RZ, RZ, R0 ;  /* 0x000000ffff067224 */ /* 0x000fe400078e0000 */
[----:B------:R-:W-:-:S04]  /*1a30*/  IMAD.MOV.U32 R7, RZ, RZ, 0x0 ;  /* 0x00000000ff077424 */ /* 0x000fc800078e00ff */
[----:B------:R-:W-:Y:S05]  /*1a40*/  RET.REL.NODEC R6 `(_Z16quickhull_kernelP5PointiS0_Pi) ;  /* 0xffffffe4066c7950 */ /* 0x000fea0003c3ffff */
        .weak           $__internal_1_$__cuda_sm20_dsqrt_rn_f64_mediumpath_v1
        .type           $__internal_1_$__cuda_sm20_dsqrt_rn_f64_mediumpath_v1,@function
        .size           $__internal_1_$__cuda_sm20_dsqrt_rn_f64_mediumpath_v1,(.L_x_22 - $__internal_1_$__cuda_sm20_dsqrt_rn_f64_mediumpath_v1)
$__internal_1_$__cuda_sm20_dsqrt_rn_f64_mediumpath_v1:
[----:B------:R-:W-:Y:S01]  /*1a50*/  ISETP.GE.U32.AND P0, PT, R24, -0x3400000, PT ;  /* 0xfcc000001800780c */ /* 0x000fe20003f06070 */
[----:B------:R-:W-:Y:S01]  /*1a60*/  IMAD.MOV.U32 R19, RZ, RZ, R21 ;  /* 0x000000ffff137224 */ /* 0x000fe200078e0015 */
[----:B------:R-:W-:Y:S01]  /*1a70*/  MOV R21, R17 ;  /* 0x0000001100157202 */ /* 0x000fe20000000f00 */
[----:B------:R-:W-:Y:S02]  /*1a80*/  IMAD.MOV.U32 R24, RZ, RZ, R6 ;  /* 0x000000ffff187224 */ /* 0x000fe400078e0006 */
[----:B------:R-:W-:-:S08]  /*1a90*/  IMAD.MOV.U32 R6, RZ, RZ, R0 ;  /* 0x000000ffff067224 */ /* 0x000fd000078e0000 */
[----:B------:R-:W-:Y:S05]  /*1aa0*/  @!P0 BRA `(.L_x_17) ;  /* 0x0000000000208947 */ /* 0x000fea0003800000 */
[----:B------:R-:W-:-:S10]  /*1ab0*/  DFMA.RM R6, R20, R24, R6 ;  /* 0x000000181406722b */ /* 0x000fd40000004006 */
[----:B------:R-:W-:-:S05]  /*1ac0*/  IADD3 R20, P0, PT, R6, 0x1, RZ ;  /* 0x0000000106147810 */ /* 0x000fca0007f1e0ff */
[----:B------:R-:W-:-:S06]  /*1ad0*/  IMAD.X R21, RZ, RZ, R7, P0 ;  /* 0x000000ffff157224 */ /* 0x000fcc00000e0607 */
[----:B------:R-:W-:-:S08]  /*1ae0*/  DFMA.RP R18, -R6, R20, R18 ;  /* 0x000000140612722b */ /* 0x000fd00000008112 */
[----:B------:R-:W-:-:S06]  /*1af0*/  DSETP.GT.AND P0, PT, R18, RZ, PT ;  /* 0x000000ff1200722a */ /* 0x000fcc0003f04000 */
[----:B------:R-:W-:Y:S02]  /*1b00*/  FSEL R6, R20, R6, P0 ;  /* 0x0000000614067208 */ /* 0x000fe40000000000 */
[----:B------:R-:W-:Y:S01]  /*1b10*/  FSEL R7, R21, R7, P0 ;  /* 0x0000000715077208 */ /* 0x000fe20000000000 */
[----:B------:R-:W-:Y:S06]  /*1b20*/  BRA `(.L_x_18) ;  /* 0x0000000000647947 */ /* 0x000fec0003800000 */
.L_x_17:
[----:B------:R-:W-:-:S14]  /*1b30*/  DSETP.NE.AND P0, PT, R18, RZ, PT ;  /* 0x000000ff1200722a */ /* 0x000fdc0003f05000 */
[----:B------:R-:W-:Y:S05]  /*1b40*/  @!P0 BRA `(.L_x_19) ;  /* 0x0000000000588947 */ /* 0x000fea0003800000 */
[----:B------:R-:W-:-:S13]  /*1b50*/  ISETP.GE.AND P0, PT, R19, RZ, PT ;  /* 0x000000ff1300720c */ /* 0x000fda0003f06270 */
[----:B------:R-:W-:Y:S01]  /*1b60*/  @!P0 IMAD.MOV.U32 R6, RZ, RZ, 0x0 ;  /* 0x00000000ff068424 */ /* 0x000fe200078e00ff */
[----:B------:R-:W-:Y:S01]  /*1b70*/  @!P0 MOV R7, 0xfff80000 ;  /* 0xfff8000000078802 */ /* 0x000fe20000000f00 */
[----:B------:R-:W-:Y:S06]  /*1b80*/  @!P0 BRA `(.L_x_18) ;  /* 0x00000000004c8947 */ /* 0x000fec0003800000 */
[----:B------:R-:W-:-:S13]  /*1b90*/  ISETP.GT.AND P0, PT, R19, 0x7fefffff, PT ;  /* 0x7fefffff1300780c */ /* 0x000fda0003f04270 */
[----:B------:R-:W-:Y:S05]  /*1ba0*/  @P0 BRA `(.L_x_19) ;  /* 0x0000000000400947 */ /* 0x000fea0003800000 */
[----:B------:R-:W-:Y:S01]  /*1bb0*/  DMUL R24, R18, 8.11296384146066816958e+31 ;  /* 0x4690000012187828 */ /* 0x000fe20000000000 */
[----:B------:R-:W-:Y:S02]  /*1bc0*/  IMAD.MOV.U32 R6, RZ, RZ, RZ ;  /* 0x000000ffff067224 */ /* 0x000fe400078e00ff */
[----:B------:R-:W-:Y:S02]  /*1bd0*/  IMAD.MOV.U32 R20, RZ, RZ, 0x0 ;  /* 0x00000000ff147424 */ /* 0x000fe400078e00ff */
[----:B------:R-:W-:Y:S01]  /*1be0*/  IMAD.MOV.U32 R21, RZ, RZ, 0x3fd80000 ;  /* 0x3fd80000ff157424 */ /* 0x000fe200078e00ff */
[----:B------:R-:W0:Y:S02]  /*1bf0*/  MUFU.RSQ64H R7, R25 ;  /* 0x0000001900077308 */ /* 0x000e240000001c00 */
[----:B0-----:R-:W-:-:S08]  /*1c00*/  DMUL R18, R6, R6 ;  /* 0x0000000606127228 */ /* 0x001fd00000000000 */
[----:B------:R-:W-:-:S08]  /*1c10*/  DFMA R18, R24, -R18, 1 ;  /* 0x3ff000001812742b */ /* 0x000fd00000000812 */
[----:B------:R-:W-:Y:S02]  /*1c20*/  DFMA R20, R18, R20, 0.5 ;  /* 0x3fe000001214742b */ /* 0x000fe40000000014 */
[----:B------:R-:W-:-:S08]  /*1c30*/  DMUL R18, R6, R18 ;  /* 0x0000001206127228 */ /* 0x000fd00000000000 */
[----:B------:R-:W-:-:S08]  /*1c40*/  DFMA R18, R20, R18, R6 ;  /* 0x000000121412722b */ /* 0x000fd00000000006 */
[----:B------:R-:W-:Y:S02]  /*1c50*/  DMUL R6, R24, R18 ;  /* 0x0000001218067228 */ /* 0x000fe40000000000 */
[----:B------:R-:W-:-:S06]  /*1c60*/  VIADD R19, R19, 0xfff00000 ;  /* 0xfff0000013137836 */ /* 0x000fcc0000000000 */
[----:B------:R-:W-:-:S08]  /*1c70*/  DFMA R20, R6, -R6, R24 ;  /* 0x800000060614722b */ /* 0x000fd00000000018 */
[----:B------:R-:W-:-:S10]  /*1c80*/  DFMA R6, R18, R20, R6 ;  /* 0x000000141206722b */ /* 0x000fd40000000006 */
[----:B------:R-:W-:Y:S01]  /*1c90*/  IADD3 R7, PT, PT, R7, -0x3500000, RZ ;  /* 0xfcb0000007077810 */ /* 0x000fe20007ffe0ff */
[----:B------:R-:W-:Y:S06]  /*1ca0*/  BRA `(.L_x_18) ;  /* 0x0000000000047947 */ /* 0x000fec0003800000 */
.L_x_19:
[----:B------:R-:W-:-:S11]  /*1cb0*/  DADD R6, R18, R18 ;  /* 0x0000000012067229 */ /* 0x000fd60000000012 */
.L_x_18:
[----:B------:R-:W-:Y:S02]  /*1cc0*/  IMAD.MOV.U32 R17, RZ, RZ, 0x0 ;  /* 0x00000000ff117424 */ /* 0x000fe400078e00ff */
[----:B------:R-:W-:Y:S02]  /*1cd0*/  IMAD.MOV.U32 R28, RZ, RZ, R6 ;  /* 0x000000ffff1c7224 */ /* 0x000fe400078e0006 */
[----:B------:R-:W-:Y:S01]  /*1ce0*/  IMAD.MOV.U32 R29, RZ, RZ, R7 ;  /* 0x000000ffff1d7224 */ /* 0x000fe200078e0007 */
[----:B------:R-:W-:Y:S06]  /*1cf0*/  RET.REL.NODEC R16 `(_Z16quickhull_kernelP5PointiS0_Pi) ;  /* 0xffffffe010c07950 */ /* 0x000fec0003c3ffff */
.L_x_20:
[----:B------:R-:W-:-:S00]  /*1d00*/  BRA `(.L_x_20) ;  /* 0xfffffffc00fc7947 */ /* 0x000fc0000383ffff */
[----:B------:R-:W-:-:S00]  /*1d10*/  NOP ;  /* 0x0000000000007918 */ /* 0x000fc00000000000 */
        /* <DEDUP_REMOVED lines=14> */
.L_x_22:


//--------------------- .nv.shared.reserved.0     --------------------------
	.section	.nv.shared.reserved.0,"aw",@nobits
	.weak		__nv_reservedSMEM_offset_0_alias
	.size		__nv_reservedSMEM_offset_0_alias, 0, 64
	.other		__nv_reservedSMEM_offset_0_alias,@"STO_CUDA_RESERVED_SHARED STV_DEFAULT"
__nv_reservedSMEM_offset_0_alias:
	.zero		0
	.zero		64


//--------------------- .nv.constant0._Z16quickhull_kernelP5PointiS0_Pi --------------------------
	.section	.nv.constant0._Z16quickhull_kernelP5PointiS0_Pi,"a",@progbits
	.sectionflags	@""
	.align	4
.nv.constant0._Z16quickhull_kernelP5PointiS0_Pi:
	.zero		928


//--------------------- SYMBOLS --------------------------

	.type		.nv.reservedSmem.offset0,@object
	.size		.nv.reservedSmem.offset0,0x4
